	.target	sm_90a

	.elftype	@"ET_EXEC"


//--------------------- .note.nv.tkinfo           --------------------------
	.section	.note.nv.tkinfo,"",@"SHT_NOTE"
	.sectionflags	@"SHF_NOTE_NV_TKINFO"
	.tkinfo
        /*0018*/ 	.word	0x00000002
        /*0030*/ 	.string	""
        /*0030*/ 	.string	"ptxas"
        /*0030*/ 	.string	"Cuda compilation tools, release 13.0, V13.0.88"
        /*0030*/ 	.string	"Build cuda_13.0.r13.0/compiler.36424714_0"
        /*0030*/ 	.string	"-arch sm_90a -m 64 "



//--------------------- .note.nv.cuinfo           --------------------------
	.section	.note.nv.cuinfo,"",@"SHT_NOTE"
	.sectionflags	@"SHF_NOTE_NV_CUINFO"
        /*0018*/ 	.short	0x0002
        /*001a*/ 	.short	0x005a
        /*001c*/ 	.short	0x0082
	.zero		2


//--------------------- .nv.info                  --------------------------
	.section	.nv.info,"",@"SHT_CUDA_INFO"
	.align	4


	//----- nvinfo : EIATTR_REGCOUNT
	.align		4
        /*0000*/ 	.byte	0x04, 0x2f
        /*0002*/ 	.short	(.L_15 - .L_14)
	.align		4
.L_14:
        /*0004*/ 	.word	index@(_ZN7cutlass13device_kernelINS_4gemm6kernel13GemmUniversalIN4cute5tupleIJiiiiEEENS1_10collective13CollectiveMmaINS1_34MainloopSm90TmaGmmaWarpSpecializedILi7ENS5_IJNS4_1CILi1EEESB_SB_EEENS1_32KernelTmaWarpSpecializedPingpongEEENS5_IJNSA_ILi64EEENSA_ILi256EEESF_EEEaNS5_IJlSB_lEEEaSI_NS4_8TiledMMAINS4_8MMA_AtomIJNS4_4SM904GMMA27MMA_64x256x32_S32S8S8_SS_TNEEEENS4_6LayoutISC_NS5_IJNSA_ILi0EEESQ_SQ_EEEEENS5_IJNS4_10UnderscoreEST_ST_EEEEENS4_13SM90_TMA_LOADENS4_14ComposedLayoutINS4_7SwizzleILi2ELi4ELi3EEENS4_18smem_ptr_flag_bitsILi8EEENSP_INS5_IJNSA_ILi8EEESF_EEENS5_IJSF_SB_EEEEEEEvNS4_8identityESW_S16_vS17_EENS_8epilogue10collective6detail29Sm90TmaWarpSpecializedAdapterINS1A_15DefaultEpilogueIaSI_SI_NS19_6thread17LinearCombinationIaLi1EiiLNS1E_9ScaleType4KindE0ELNS_15FloatRoundStyleE2EaEENS1_15EpilogueDefaultEEEEEvvEEEEvNT_6ParamsE)
        /*0008*/ 	.word	0x000000a8


	//----- nvinfo : EIATTR_FRAME_SIZE
	.align		4
.L_15:
        /*000c*/ 	.byte	0x04, 0x11
        /*000e*/ 	.short	(.L_17 - .L_16)
	.align		4
.L_16:
        /*0010*/ 	.word	index@(_ZN7cutlass13device_kernelINS_4gemm6kernel13GemmUniversalIN4cute5tupleIJiiiiEEENS1_10collective13CollectiveMmaINS1_34MainloopSm90TmaGmmaWarpSpecializedILi7ENS5_IJNS4_1CILi1EEESB_SB_EEENS1_32KernelTmaWarpSpecializedPingpongEEENS5_IJNSA_ILi64EEENSA_ILi256EEESF_EEEaNS5_IJlSB_lEEEaSI_NS4_8TiledMMAINS4_8MMA_AtomIJNS4_4SM904GMMA27MMA_64x256x32_S32S8S8_SS_TNEEEENS4_6LayoutISC_NS5_IJNSA_ILi0EEESQ_SQ_EEEEENS5_IJNS4_10UnderscoreEST_ST_EEEEENS4_13SM90_TMA_LOADENS4_14ComposedLayoutINS4_7SwizzleILi2ELi4ELi3EEENS4_18smem_ptr_flag_bitsILi8EEENSP_INS5_IJNSA_ILi8EEESF_EEENS5_IJSF_SB_EEEEEEEvNS4_8identityESW_S16_vS17_EENS_8epilogue10collective6detail29Sm90TmaWarpSpecializedAdapterINS1A_15DefaultEpilogueIaSI_SI_NS19_6thread17LinearCombinationIaLi1EiiLNS1E_9ScaleType4KindE0ELNS_15FloatRoundStyleE2EaEENS1_15EpilogueDefaultEEEEEvvEEEEvNT_6ParamsE)
        /*0014*/ 	.word	0x00000008


	//----- nvinfo : EIATTR_MIN_STACK_SIZE
	.align		4
.L_17:
        /*0018*/ 	.byte	0x04, 0x12
        /*001a*/ 	.short	(.L_19 - .L_18)
	.align		4
.L_18:
        /*001c*/ 	.word	index@(_ZN7cutlass13device_kernelINS_4gemm6kernel13GemmUniversalIN4cute5tupleIJiiiiEEENS1_10collective13CollectiveMmaINS1_34MainloopSm90TmaGmmaWarpSpecializedILi7ENS5_IJNS4_1CILi1EEESB_SB_EEENS1_32KernelTmaWarpSpecializedPingpongEEENS5_IJNSA_ILi64EEENSA_ILi256EEESF_EEEaNS5_IJlSB_lEEEaSI_NS4_8TiledMMAINS4_8MMA_AtomIJNS4_4SM904GMMA27MMA_64x256x32_S32S8S8_SS_TNEEEENS4_6LayoutISC_NS5_IJNSA_ILi0EEESQ_SQ_EEEEENS5_IJNS4_10UnderscoreEST_ST_EEEEENS4_13SM90_TMA_LOADENS4_14ComposedLayoutINS4_7SwizzleILi2ELi4ELi3EEENS4_18smem_ptr_flag_bitsILi8EEENSP_INS5_IJNSA_ILi8EEESF_EEENS5_IJSF_SB_EEEEEEEvNS4_8identityESW_S16_vS17_EENS_8epilogue10collective6detail29Sm90TmaWarpSpecializedAdapterINS1A_15DefaultEpilogueIaSI_SI_NS19_6thread17LinearCombinationIaLi1EiiLNS1E_9ScaleType4KindE0ELNS_15FloatRoundStyleE2EaEENS1_15EpilogueDefaultEEEEEvvEEEEvNT_6ParamsE)
        /*0020*/ 	.word	0x00000008
.L_19:


//--------------------- .nv.compat                --------------------------
	.section	.nv.compat,"",@"SHT_CUDA_COMPAT_INFO"
	.align	4
        /*0000*/ 	.byte	0x02, 0x09, 0x01, 0x00, 0x02, 0x02, 0x04, 0x00, 0x02, 0x05, 0x05, 0x00, 0x03, 0x07, 0x01, 0x01
        /*0010*/ 	.byte	0x02, 0x03, 0x01, 0x00, 0x02, 0x06, 0x01, 0x00, 0x04, 0x0b, 0x08, 0x00, 0x00, 0x00, 0x00, 0x00
        /*0020*/ 	.byte	0x00, 0x00, 0x00, 0x00


//--------------------- .nv.info._ZN7cutlass13device_kernelINS_4gemm6kernel13GemmUniversalIN4cute5tupleIJiiiiEEENS1_10collective13CollectiveMmaINS1_34MainloopSm90TmaGmmaWarpSpecializedILi7ENS5_IJNS4_1CILi1EEESB_SB_EEENS1_32KernelTmaWarpSpecializedPingpongEEENS5_IJNSA_ILi64EEENSA_ILi256EEESF_EEEaNS5_IJlSB_lEEEaSI_NS4_8TiledMMAINS4_8MMA_AtomIJNS4_4SM904GMMA27MMA_64x256x32_S32S8S8_SS_TNEEEENS4_6LayoutISC_NS5_IJNSA_ILi0EEESQ_SQ_EEEEENS5_IJNS4_10UnderscoreEST_ST_EEEEENS4_13SM90_TMA_LOADENS4_14ComposedLayoutINS4_7SwizzleILi2ELi4ELi3EEENS4_18smem_ptr_flag_bitsILi8EEENSP_INS5_IJNSA_ILi8EEESF_EEENS5_IJSF_SB_EEEEEEEvNS4_8identityESW_S16_vS17_EENS_8epilogue10collective6detail29Sm90TmaWarpSpecializedAdapterINS1A_15DefaultEpilogueIaSI_SI_NS19_6thread17LinearCombinationIaLi1EiiLNS1E_9ScaleType4KindE0ELNS_15FloatRoundStyleE2EaEENS1_15EpilogueDefaultEEEEEvvEEEEvNT_6ParamsE --------------------------
	.section	.nv.info._ZN7cutlass13device_kernelINS_4gemm6kernel13GemmUniversalIN4cute5tupleIJiiiiEEENS1_10collective13CollectiveMmaINS1_34MainloopSm90TmaGmmaWarpSpecializedILi7ENS5_IJNS4_1CILi1EEESB_SB_EEENS1_32KernelTmaWarpSpecializedPingpongEEENS5_IJNSA_ILi64EEENSA_ILi256EEESF_EEEaNS5_IJlSB_lEEEaSI_NS4_8TiledMMAINS4_8MMA_AtomIJNS4_4SM904GMMA27MMA_64x256x32_S32S8S8_SS_TNEEEENS4_6LayoutISC_NS5_IJNSA_ILi0EEESQ_SQ_EEEEENS5_IJNS4_10UnderscoreEST_ST_EEEEENS4_13SM90_TMA_LOADENS4_14ComposedLayoutINS4_7SwizzleILi2ELi4ELi3EEENS4_18smem_ptr_flag_bitsILi8EEENSP_INS5_IJNSA_ILi8EEESF_EEENS5_IJSF_SB_EEEEEEEvNS4_8identityESW_S16_vS17_EENS_8epilogue10collective6detail29Sm90TmaWarpSpecializedAdapterINS1A_15DefaultEpilogueIaSI_SI_NS19_6thread17LinearCombinationIaLi1EiiLNS1E_9ScaleType4KindE0ELNS_15FloatRoundStyleE2EaEENS1_15EpilogueDefaultEEEEEvvEEEEvNT_6ParamsE,"",@"SHT_CUDA_INFO"
	.sectionflags	@""
	.align	4


	//----- nvinfo : EIATTR_CUDA_API_VERSION
	.align		4
        /*0000*/ 	.byte	0x04, 0x37
        /*0002*/ 	.short	(.L_21 - .L_20)
.L_20:
        /*0004*/ 	.word	0x00000082


	//----- nvinfo : EIATTR_KPARAM_INFO
	.align		4
.L_21:
        /*0008*/ 	.byte	0x04, 0x17
        /*000a*/ 	.short	(.L_23 - .L_22)
.L_22:
        /*000c*/ 	.word	0x00000000
        /*0010*/ 	.short	0x0000
        /*0012*/ 	.short	0x0070
        /*0014*/ 	.byte	0x00, 0xf0, 0x01, 0x10


	//----- nvinfo : EIATTR_SPARSE_MMA_MASK
	.align		4
.L_23:
        /*0018*/ 	.byte	0x03, 0x50
        /*001a*/ 	.short	0x0000


	//----- nvinfo : EIATTR_MAXREG_COUNT
	.align		4
        /*001c*/ 	.byte	0x03, 0x1b
        /*001e*/ 	.short	0x00a8


	//----- nvinfo : EIATTR_NUM_BARRIERS
	.align		4
        /*0020*/ 	.byte	0x02, 0x4c
        /*0022*/ 	.byte	0x01
	.zero		1


	//----- nvinfo : EIATTR_EXTERNS
	.align		4
        /*0024*/ 	.byte	0x04, 0x0f
        /*0026*/ 	.short	(.L_25 - .L_24)


	//   ....[0]....
	.align		4
.L_24:
        /*0028*/ 	.word	index@(__assertfail)


	//----- nvinfo : EIATTR_ANNOTATIONS
	.align		4
.L_25:
        /*002c*/ 	.byte	0x04, 0x55
        /*002e*/ 	.short	(.L_27 - .L_26)


	//   ....[0]....
.L_26:
        /*0030*/ 	.word	0x00000001
        /*0034*/ 	.byte	0x30, 0x0b, 0x00, 0x00, 0x01, 0x00, 0x00, 0x00, 0xb0, 0x81, 0x00, 0x00, 0x01, 0x00, 0x00, 0x00
        /*0044*/ 	.byte	0xc0, 0x8d, 0x00, 0x00


	//----- nvinfo : EIATTR_MERCURY_ISA_VERSION
	.align		4
.L_27:
        /*0048*/ 	.byte	0x03, 0x5f
        /*004a*/ 	.short	0x0101


	//----- nvinfo : EIATTR_INT_WARP_WIDE_INSTR_OFFSETS
	.align		4
        /*004c*/ 	.byte	0x04, 0x31
        /*004e*/ 	.short	(.L_29 - .L_28)


	//   ....[0]....
.L_28:
        /*0050*/ 	.word	0x00000440


	//   ....[1]....
        /*0054*/ 	.word	0x00000460


	//   ....[2]....
        /*0058*/ 	.word	0x000004e0


	//   ....[3]....
        /*005c*/ 	.word	0x000004f0


	//   ....[4]....
        /*0060*/ 	.word	0x00000500


	//   ....[5]....
        /*0064*/ 	.word	0x00000520


	//   ....[6]....
        /*0068*/ 	.word	0x000005b0


	//   ....[7]....
        /*006c*/ 	.word	0x000005d0


	//----- nvinfo : EIATTR_COOP_GROUP_MASK_REGIDS
	.align		4
.L_29:
        /*0070*/ 	.byte	0x04, 0x29
        /*0072*/ 	.short	(.L_31 - .L_30)


	//   ....[0]....
.L_30:
        /*0074*/ 	.word	0xffffffff


	//   ....[1]....
        /*0078*/ 	.word	0xffffffff


	//   ....[2]....
        /*007c*/ 	.word	0xffffffff


	//   ....[3]....
        /*0080*/ 	.word	0xffffffff


	//   ....[4]....
        /*0084*/ 	.word	0xffffffff


	//   ....[5]....
        /*0088*/ 	.word	0xffffffff


	//----- nvinfo : EIATTR_COOP_GROUP_INSTR_OFFSETS
	.align		4
.L_31:
        /*008c*/ 	.byte	0x04, 0x28
        /*008e*/ 	.short	(.L_33 - .L_32)


	//   ....[0]....
.L_32:
        /*0090*/ 	.word	0x00000070


	//   ....[1]....
        /*0094*/ 	.word	0x00000080


	//   ....[2]....
        /*0098*/ 	.word	0x00000140


	//   ....[3]....
        /*009c*/ 	.word	0x00000330


	//   ....[4]....
        /*00a0*/ 	.word	0x00000370


	//   ....[5]....
        /*00a4*/ 	.word	0x000003c0


	//----- nvinfo : EIATTR_REG_RECONFIG
	.align		4
.L_33:
        /*00a8*/ 	.byte	0x01, 0x54
	.zero		2


	//----- nvinfo : EIATTR_SYSCALL_OFFSETS
	.align		4
        /*00ac*/ 	.byte	0x04, 0x46
        /*00ae*/ 	.short	(.L_35 - .L_34)


	//   ....[0]....
.L_34:
        /*00b0*/ 	.word	0x000015f0


	//----- nvinfo : EIATTR_MBARRIER_INSTR_OFFSETS
	.align		4
.L_35:
        /*00b4*/ 	.byte	0x04, 0x39
        /*00b6*/ 	.short	(.L_37 - .L_36)


	//   ....[0]....
.L_36:
        /*00b8*/ 	.word	0x00000240
        /*00bc*/ 	.word	0x000000ff
        /*00c0*/ 	.word	0x00000000
        /*00c4*/ 	.short	0x0100
        /*00c6*/ 	.byte	0x08
	.zero		1


	//   ....[1]....
        /*00c8*/ 	.word	0x00000250
        /*00cc*/ 	.word	0x000000ff
        /*00d0*/ 	.word	0x00000038
        /*00d4*/ 	.short	0x0100
        /*00d6*/ 	.byte	0x08
	.zero		1


	//   ....[2]....
        /*00d8*/ 	.word	0x00000260
        /*00dc*/ 	.word	0x000000ff
        /*00e0*/ 	.word	0x00000008
        /*00e4*/ 	.short	0x0100
        /*00e6*/ 	.byte	0x08
	.zero		1


	//   ....[3]....
        /*00e8*/ 	.word	0x00000270
        /*00ec*/ 	.word	0x000000ff
        /*00f0*/ 	.word	0x00000040
        /*00f4*/ 	.short	0x0100
        /*00f6*/ 	.byte	0x08
	.zero		1


	//   ....[4]....
        /*00f8*/ 	.word	0x00000280
        /*00fc*/ 	.word	0x000000ff
        /*0100*/ 	.word	0x00000010
        /*0104*/ 	.short	0x0100
        /*0106*/ 	.byte	0x08
	.zero		1


	//   ....[5]....
        /*0108*/ 	.word	0x00000290
        /*010c*/ 	.word	0x000000ff
        /*0110*/ 	.word	0x00000048
        /*0114*/ 	.short	0x0100
        /*0116*/ 	.byte	0x08
	.zero		1


	//   ....[6]....
        /*0118*/ 	.word	0x000002a0
        /*011c*/ 	.word	0x000000ff
        /*0120*/ 	.word	0x00000018
        /*0124*/ 	.short	0x0100
        /*0126*/ 	.byte	0x08
	.zero		1


	//   ....[7]....
        /*0128*/ 	.word	0x000002b0
        /*012c*/ 	.word	0x000000ff
        /*0130*/ 	.word	0x00000050
        /*0134*/ 	.short	0x0100
        /*0136*/ 	.byte	0x08
	.zero		1


	//   ....[8]....
        /*0138*/ 	.word	0x000002c0
        /*013c*/ 	.word	0x000000ff
        /*0140*/ 	.word	0x00000020
        /*0144*/ 	.short	0x0100
        /*0146*/ 	.byte	0x08
	.zero		1


	//   ....[9]....
        /*0148*/ 	.word	0x000002d0
        /*014c*/ 	.word	0x000000ff
        /*0150*/ 	.word	0x00000058
        /*0154*/ 	.short	0x0100
        /*0156*/ 	.byte	0x08
	.zero		1


	//   ....[10]....
        /*0158*/ 	.word	0x000002e0
        /*015c*/ 	.word	0x000000ff
        /*0160*/ 	.word	0x00000028
        /*0164*/ 	.short	0x0100
        /*0166*/ 	.byte	0x08
	.zero		1


	//   ....[11]....
        /*0168*/ 	.word	0x000002f0
        /*016c*/ 	.word	0x000000ff
        /*0170*/ 	.word	0x00000060
        /*0174*/ 	.short	0x0100
        /*0176*/ 	.byte	0x08
	.zero		1


	//   ....[12]....
        /*0178*/ 	.word	0x00000300
        /*017c*/ 	.word	0x000000ff
        /*0180*/ 	.word	0x00000030
        /*0184*/ 	.short	0x0100
        /*0186*/ 	.byte	0x08
	.zero		1


	//   ....[13]....
        /*0188*/ 	.word	0x00000310
        /*018c*/ 	.word	0x000000ff
        /*0190*/ 	.word	0x00000068
        /*0194*/ 	.short	0x0100
        /*0196*/ 	.byte	0x08
	.zero		1


	//   ....[14]....
        /*0198*/ 	.word	0x00000610
        /*019c*/ 	.word	0x000000ff
        /*01a0*/ 	.word	0x000000a0
        /*01a4*/ 	.short	0x0100
        /*01a6*/ 	.byte	0x08
	.zero		1


	//   ....[15]....
        /*01a8*/ 	.word	0x00000680
        /*01ac*/ 	.word	0x000000ff
        /*01b0*/ 	.word	0x000000a8
        /*01b4*/ 	.short	0x0100
        /*01b6*/ 	.byte	0x08
	.zero		1


	//   ....[16]....
        /*01b8*/ 	.word	0x000006a0
        /*01bc*/ 	.word	0x000000ff
        /*01c0*/ 	.word	0x00000080
        /*01c4*/ 	.short	0x0100
        /*01c6*/ 	.byte	0x09
	.zero		1


	//   ....[17]....
        /*01c8*/ 	.word	0x000006b0
        /*01cc*/ 	.word	0x000000ff
        /*01d0*/ 	.word	0x00000088
        /*01d4*/ 	.short	0x0100
        /*01d6*/ 	.byte	0x09
	.zero		1


	//   ....[18]....
        /*01d8*/ 	.word	0x000006c0
        /*01dc*/ 	.word	0x000000ff
        /*01e0*/ 	.word	0x00000090
        /*01e4*/ 	.short	0x0100
        /*01e6*/ 	.byte	0x09
	.zero		1


	//   ....[19]....
        /*01e8*/ 	.word	0x000006d0
        /*01ec*/ 	.word	0x000000ff
        /*01f0*/ 	.word	0x00000098
        /*01f4*/ 	.short	0x0100
        /*01f6*/ 	.byte	0x09
	.zero		1


	//   ....[20]....
        /*01f8*/ 	.word	0x000014d0
        /*01fc*/ 	.word	0x0000009f
        /*0200*/ 	.word	0x00000000
        /*0204*/ 	.short	0x010a
        /*0206*/ 	.byte	0x2a
	.zero		1


	//   ....[21]....
        /*0208*/ 	.word	0x00001680
        /*020c*/ 	.word	0x00000003
        /*0210*/ 	.word	0x00000000
        /*0214*/ 	.short	0x010a
        /*0216*/ 	.byte	0x3f
	.zero		1


	//   ....[22]....
        /*0218*/ 	.word	0x000016e0
        /*021c*/ 	.word	0x00000003
        /*0220*/ 	.word	0x00000000
        /*0224*/ 	.short	0x010a
        /*0226*/ 	.byte	0x3f
	.zero		1


	//   ....[23]....
        /*0228*/ 	.word	0x00001940
        /*022c*/ 	.word	0x000000ff
        /*0230*/ 	.word	0x00000000
        /*0234*/ 	.short	0x010a
        /*0236*/ 	.byte	0x04
	.zero		1


	//   ....[24]....
        /*0238*/ 	.word	0x00001980
        /*023c*/ 	.word	0x000000ff
        /*0240*/ 	.word	0x00000000
        /*0244*/ 	.short	0x010a
        /*0246*/ 	.byte	0x04
	.zero		1


	//   ....[25]....
        /*0248*/ 	.word	0x00001ae0
        /*024c*/ 	.word	0x000000ff
        /*0250*/ 	.word	0x00000000
        /*0254*/ 	.short	0x0101
        /*0256*/ 	.byte	0x04
	.zero		1


	//   ....[26]....
        /*0258*/ 	.word	0x00001bd0
        /*025c*/ 	.word	0x0000009e
        /*0260*/ 	.word	0x00000000
        /*0264*/ 	.short	0x0101
        /*0266*/ 	.byte	0x2d
	.zero		1


	//   ....[27]....
        /*0268*/ 	.word	0x00001cc0
        /*026c*/ 	.word	0x000000ff
        /*0270*/ 	.word	0x00000000
        /*0274*/ 	.short	0x0101
        /*0276*/ 	.byte	0x04
	.zero		1


	//   ....[28]....
        /*0278*/ 	.word	0x00001d70
        /*027c*/ 	.word	0x0000009f
        /*0280*/ 	.word	0x00000010
        /*0284*/ 	.short	0x010a
        /*0286*/ 	.byte	0x2a
	.zero		1


	//   ....[29]....
        /*0288*/ 	.word	0x000081d0
        /*028c*/ 	.word	0x000000a0
        /*0290*/ 	.word	0x00000000
        /*0294*/ 	.short	0x0101
        /*0296*/ 	.byte	0x2d
	.zero		1


	//   ....[30]....
        /*0298*/ 	.word	0x00008b30
        /*029c*/ 	.word	0x0000000a
        /*02a0*/ 	.word	0x00000038
        /*02a4*/ 	.short	0x010a
        /*02a6*/ 	.byte	0x3f
	.zero		1


	//   ....[31]....
        /*02a8*/ 	.word	0x00008f20
        /*02ac*/ 	.word	0x00000008
        /*02b0*/ 	.word	0x000000a8
        /*02b4*/ 	.short	0x0101
        /*02b6*/ 	.byte	0x3f
	.zero		1


	//   ....[32]....
        /*02b8*/ 	.word	0x00009670
        /*02bc*/ 	.word	0x00000009
        /*02c0*/ 	.word	0x00000000
        /*02c4*/ 	.short	0x010a
        /*02c6*/ 	.byte	0x3f
	.zero		1


	//   ....[33]....
        /*02c8*/ 	.word	0x000096f0
        /*02cc*/ 	.word	0x00000008
        /*02d0*/ 	.word	0x00000000
        /*02d4*/ 	.short	0x010a
        /*02d6*/ 	.byte	0x3f
	.zero		1


	//   ....[34]....
        /*02d8*/ 	.word	0x00009780
        /*02dc*/ 	.word	0x00000009
        /*02e0*/ 	.word	0x00000000
        /*02e4*/ 	.short	0x010a
        /*02e6*/ 	.byte	0x3f
	.zero		1


	//   ....[35]....
        /*02e8*/ 	.word	0x00009810
        /*02ec*/ 	.word	0x00000008
        /*02f0*/ 	.word	0x00000000
        /*02f4*/ 	.short	0x010a
        /*02f6*/ 	.byte	0x3f
	.zero		1


	//   ....[36]....
        /*02f8*/ 	.word	0x000098a0
        /*02fc*/ 	.word	0x00000009
        /*0300*/ 	.word	0x00000000
        /*0304*/ 	.short	0x010a
        /*0306*/ 	.byte	0x3f
	.zero		1


	//   ....[37]....
        /*0308*/ 	.word	0x00009930
        /*030c*/ 	.word	0x00000006
        /*0310*/ 	.word	0x00000000
        /*0314*/ 	.short	0x010a
        /*0316*/ 	.byte	0x3f
	.zero		1


	//   ....[38]....
        /*0318*/ 	.word	0x000099c0
        /*031c*/ 	.word	0x00000003
        /*0320*/ 	.word	0x00000000
        /*0324*/ 	.short	0x010a
        /*0326*/ 	.byte	0x3f
	.zero		1


	//   ....[39]....
        /*0328*/ 	.word	0x00009a20
        /*032c*/ 	.word	0x0000009d
        /*0330*/ 	.word	0x00000000
        /*0334*/ 	.short	0x010a
        /*0336*/ 	.byte	0x3f
	.zero		1


	//   ....[40]....
        /*0338*/ 	.word	0x00009a70
        /*033c*/ 	.word	0x00000003
        /*0340*/ 	.word	0x00000000
        /*0344*/ 	.short	0x010a
        /*0346*/ 	.byte	0x3f
	.zero		1


	//   ....[41]....
        /*0348*/ 	.word	0x00009ad0
        /*034c*/ 	.word	0x00000004
        /*0350*/ 	.word	0x00000000
        /*0354*/ 	.short	0x010a
        /*0356*/ 	.byte	0x3f
	.zero		1


	//   ....[42]....
        /*0358*/ 	.word	0x00009b20
        /*035c*/ 	.word	0x0000009d
        /*0360*/ 	.word	0x00000010
        /*0364*/ 	.short	0x010a
        /*0366*/ 	.byte	0x3f
	.zero		1


	//   ....[43]....
        /*0368*/ 	.word	0x00009bf0
        /*036c*/ 	.word	0x0000000a
        /*0370*/ 	.word	0x00000038
        /*0374*/ 	.short	0x010a
        /*0376*/ 	.byte	0x3f
	.zero		1


	//   ....[44]....
        /*0378*/ 	.word	0x00009cc0
        /*037c*/ 	.word	0x00000009
        /*0380*/ 	.word	0x00000000
        /*0384*/ 	.short	0x010a
        /*0386*/ 	.byte	0x3f
	.zero		1


	//   ....[45]....
        /*0388*/ 	.word	0x00009d10
        /*038c*/ 	.word	0x00000008
        /*0390*/ 	.word	0x00000000
        /*0394*/ 	.short	0x010a
        /*0396*/ 	.byte	0x3f
	.zero		1


	//   ....[46]....
        /*0398*/ 	.word	0x00009d60
        /*039c*/ 	.word	0x00000009
        /*03a0*/ 	.word	0x00000000
        /*03a4*/ 	.short	0x010a
        /*03a6*/ 	.byte	0x3f
	.zero		1


	//   ....[47]....
        /*03a8*/ 	.word	0x00009db0
        /*03ac*/ 	.word	0x00000008
        /*03b0*/ 	.word	0x00000000
        /*03b4*/ 	.short	0x010a
        /*03b6*/ 	.byte	0x3f
	.zero		1


	//   ....[48]....
        /*03b8*/ 	.word	0x00009e00
        /*03bc*/ 	.word	0x00000009
        /*03c0*/ 	.word	0x00000000
        /*03c4*/ 	.short	0x010a
        /*03c6*/ 	.byte	0x3f
	.zero		1


	//   ....[49]....
        /*03c8*/ 	.word	0x00009e50
        /*03cc*/ 	.word	0x00000006
        /*03d0*/ 	.word	0x00000000
        /*03d4*/ 	.short	0x010a
        /*03d6*/ 	.byte	0x3f
	.zero		1


	//----- nvinfo : EIATTR_NUM_MBARRIERS
	.align		4
.L_37:
        /*03d8*/ 	.byte	0x03, 0x38
        /*03da*/ 	.short	0x0014


	//----- nvinfo : EIATTR_EXIT_INSTR_OFFSETS
	.align		4
        /*03dc*/ 	.byte	0x04, 0x1c
        /*03de*/ 	.short	(.L_39 - .L_38)


	//   ....[0]....
.L_38:
        /*03e0*/ 	.word	0x00001200


	//   ....[1]....
        /*03e4*/ 	.word	0x00001260


	//   ....[2]....
        /*03e8*/ 	.word	0x00008860


	//   ....[3]....
        /*03ec*/ 	.word	0x00008890


	//   ....[4]....
        /*03f0*/ 	.word	0x00009a10


	//----- nvinfo : EIATTR_MAX_THREADS
	.align		4
.L_39:
        /*03f4*/ 	.byte	0x04, 0x05
        /*03f6*/ 	.short	(.L_41 - .L_40)
.L_40:
        /*03f8*/ 	.word	0x00000180
        /*03fc*/ 	.word	0x00000001
        /*0400*/ 	.word	0x00000001


	//----- nvinfo : EIATTR_CRS_STACK_SIZE
	.align		4
.L_41:
        /*0404*/ 	.byte	0x04, 0x1e
        /*0406*/ 	.short	(.L_43 - .L_42)
.L_42:
        /*0408*/ 	.word	0x00000000


	//----- nvinfo : EIATTR_CBANK_PARAM_SIZE
	.align		4
.L_43:
        /*040c*/ 	.byte	0x03, 0x19
        /*040e*/ 	.short	0x0470


	//----- nvinfo : EIATTR_PARAM_CBANK
	.align		4
        /*0410*/ 	.byte	0x04, 0x0a
        /*0412*/ 	.short	(.L_45 - .L_44)
	.align		4
.L_44:
        /*0414*/ 	.word	index@(.nv.constant0._ZN7cutlass13device_kernelINS_4gemm6kernel13GemmUniversalIN4cute5tupleIJiiiiEEENS1_10collective13CollectiveMmaINS1_34MainloopSm90TmaGmmaWarpSpecializedILi7ENS5_IJNS4_1CILi1EEESB_SB_EEENS1_32KernelTmaWarpSpecializedPingpongEEENS5_IJNSA_ILi64EEENSA_ILi256EEESF_EEEaNS5_IJlSB_lEEEaSI_NS4_8TiledMMAINS4_8MMA_AtomIJNS4_4SM904GMMA27MMA_64x256x32_S32S8S8_SS_TNEEEENS4_6LayoutISC_NS5_IJNSA_ILi0EEESQ_SQ_EEEEENS5_IJNS4_10UnderscoreEST_ST_EEEEENS4_13SM90_TMA_LOADENS4_14ComposedLayoutINS4_7SwizzleILi2ELi4ELi3EEENS4_18smem_ptr_flag_bitsILi8EEENSP_INS5_IJNSA_ILi8EEESF_EEENS5_IJSF_SB_EEEEEEEvNS4_8identityESW_S16_vS17_EENS_8epilogue10collective6detail29Sm90TmaWarpSpecializedAdapterINS1A_15DefaultEpilogueIaSI_SI_NS19_6thread17LinearCombinationIaLi1EiiLNS1E_9ScaleType4KindE0ELNS_15FloatRoundStyleE2EaEENS1_15EpilogueDefaultEEEEEvvEEEEvNT_6ParamsE)
        /*0418*/ 	.short	0x0210
        /*041a*/ 	.short	0x0470


	//----- nvinfo : EIATTR_SW_WAR
	.align		4
.L_45:
        /*041c*/ 	.byte	0x04, 0x36
        /*041e*/ 	.short	(.L_47 - .L_46)
.L_46:
        /*0420*/ 	.word	0x00000008
.L_47:


//--------------------- .nv.callgraph             --------------------------
	.section	.nv.callgraph,"",@"SHT_CUDA_CALLGRAPH"
	.align	4
	.sectionentsize	8
	.align		4
        /*0000*/ 	.word	0x00000000
	.align		4
        /*0004*/ 	.word	0xffffffff
	.align		4
        /*0008*/ 	.word	index@(_ZN7cutlass13device_kernelINS_4gemm6kernel13GemmUniversalIN4cute5tupleIJiiiiEEENS1_10collective13CollectiveMmaINS1_34MainloopSm90TmaGmmaWarpSpecializedILi7ENS5_IJNS4_1CILi1EEESB_SB_EEENS1_32KernelTmaWarpSpecializedPingpongEEENS5_IJNSA_ILi64EEENSA_ILi256EEESF_EEEaNS5_IJlSB_lEEEaSI_NS4_8TiledMMAINS4_8MMA_AtomIJNS4_4SM904GMMA27MMA_64x256x32_S32S8S8_SS_TNEEEENS4_6LayoutISC_NS5_IJNSA_ILi0EEESQ_SQ_EEEEENS5_IJNS4_10UnderscoreEST_ST_EEEEENS4_13SM90_TMA_LOADENS4_14ComposedLayoutINS4_7SwizzleILi2ELi4ELi3EEENS4_18smem_ptr_flag_bitsILi8EEENSP_INS5_IJNSA_ILi8EEESF_EEENS5_IJSF_SB_EEEEEEEvNS4_8identityESW_S16_vS17_EENS_8epilogue10collective6detail29Sm90TmaWarpSpecializedAdapterINS1A_15DefaultEpilogueIaSI_SI_NS19_6thread17LinearCombinationIaLi1EiiLNS1E_9ScaleType4KindE0ELNS_15FloatRoundStyleE2EaEENS1_15EpilogueDefaultEEEEEvvEEEEvNT_6ParamsE)
	.align		4
        /*000c*/ 	.word	index@(__assertfail)
	.align		4
        /*0010*/ 	.word	0x00000000
	.align		4
        /*0014*/ 	.word	0xfffffffe
	.align		4
        /*0018*/ 	.word	0x00000000
	.align		4
        /*001c*/ 	.word	0xfffffffd
	.align		4
        /*0020*/ 	.word	0x00000000
	.align		4
        /*0024*/ 	.word	0xfffffffc


//--------------------- .nv.constant4             --------------------------
	.section	.nv.constant4,"a",@progbits
	.align	8
	.align		8
.nv.constant4:
        /*0000*/ 	.dword	__assertfail
	.align		8
        /*0008*/ 	.dword	__unnamed_1
	.align		8
        /*0010*/ 	.dword	_ZN40_INTERNAL_36ba7158_4_k_cu_5abdcc3e_253244cuda3std3__45__cpo5beginE
	.align		8
        /*0018*/ 	.dword	_ZN40_INTERNAL_36ba7158_4_k_cu_5abdcc3e_253244cuda3std3__45__cpo3endE
	.align		8
        /*0020*/ 	.dword	_ZN40_INTERNAL_36ba7158_4_k_cu_5abdcc3e_253244cuda3std3__45__cpo6cbeginE
	.align		8
        /*0028*/ 	.dword	_ZN40_INTERNAL_36ba7158_4_k_cu_5abdcc3e_253244cuda3std3__45__cpo4cendE
	.align		8
        /*0030*/ 	.dword	_ZN40_INTERNAL_36ba7158_4_k_cu_5abdcc3e_253244cuda3std3__442_GLOBAL__N__36ba7158_4_k_cu_5abdcc3e_253246ignoreE
	.align		8
        /*0038*/ 	.dword	_ZN40_INTERNAL_36ba7158_4_k_cu_5abdcc3e_253244cuda3std3__419piecewise_constructE
	.align		8
        /*0040*/ 	.dword	_ZN40_INTERNAL_36ba7158_4_k_cu_5abdcc3e_253244cuda3std3__48in_placeE
	.align		8
        /*0048*/ 	.dword	_ZN40_INTERNAL_36ba7158_4_k_cu_5abdcc3e_253244cuda3std6ranges3__45__cpo4swapE
	.align		8
        /*0050*/ 	.dword	_ZN40_INTERNAL_36ba7158_4_k_cu_5abdcc3e_253244cuda3std6ranges3__45__cpo9iter_moveE
	.align		8
        /*0058*/ 	.dword	_ZN40_INTERNAL_36ba7158_4_k_cu_5abdcc3e_253244cute7productE
	.align		8
        /*0060*/ 	.dword	_ZN40_INTERNAL_36ba7158_4_k_cu_5abdcc3e_253244cute1_E
	.align		8
        /*0068*/ 	.dword	$str$22
	.align		8
        /*0070*/ 	.dword	$str$23


//--------------------- .text._ZN7cutlass13device_kernelINS_4gemm6kernel13GemmUniversalIN4cute5tupleIJiiiiEEENS1_10collective13CollectiveMmaINS1_34MainloopSm90TmaGmmaWarpSpecializedILi7ENS5_IJNS4_1CILi1EEESB_SB_EEENS1_32KernelTmaWarpSpecializedPingpongEEENS5_IJNSA_ILi64EEENSA_ILi256EEESF_EEEaNS5_IJlSB_lEEEaSI_NS4_8TiledMMAINS4_8MMA_AtomIJNS4_4SM904GMMA27MMA_64x256x32_S32S8S8_SS_TNEEEENS4_6LayoutISC_NS5_IJNSA_ILi0EEESQ_SQ_EEEEENS5_IJNS4_10UnderscoreEST_ST_EEEEENS4_13SM90_TMA_LOADENS4_14ComposedLayoutINS4_7SwizzleILi2ELi4ELi3EEENS4_18smem_ptr_flag_bitsILi8EEENSP_INS5_IJNSA_ILi8EEESF_EEENS5_IJSF_SB_EEEEEEEvNS4_8identityESW_S16_vS17_EENS_8epilogue10collective6detail29Sm90TmaWarpSpecializedAdapterINS1A_15DefaultEpilogueIaSI_SI_NS19_6thread17LinearCombinationIaLi1EiiLNS1E_9ScaleType4KindE0ELNS_15FloatRoundStyleE2EaEENS1_15EpilogueDefaultEEEEEvvEEEEvNT_6ParamsE --------------------------
	.section	.text._ZN7cutlass13device_kernelINS_4gemm6kernel13GemmUniversalIN4cute5tupleIJiiiiEEENS1_10collective13CollectiveMmaINS1_34MainloopSm90TmaGmmaWarpSpecializedILi7ENS5_IJNS4_1CILi1EEESB_SB_EEENS1_32KernelTmaWarpSpecializedPingpongEEENS5_IJNSA_ILi64EEENSA_ILi256EEESF_EEEaNS5_IJlSB_lEEEaSI_NS4_8TiledMMAINS4_8MMA_AtomIJNS4_4SM904GMMA27MMA_64x256x32_S32S8S8_SS_TNEEEENS4_6LayoutISC_NS5_IJNSA_ILi0EEESQ_SQ_EEEEENS5_IJNS4_10UnderscoreEST_ST_EEEEENS4_13SM90_TMA_LOADENS4_14ComposedLayoutINS4_7SwizzleILi2ELi4ELi3EEENS4_18smem_ptr_flag_bitsILi8EEENSP_INS5_IJNSA_ILi8EEESF_EEENS5_IJSF_SB_EEEEEEEvNS4_8identityESW_S16_vS17_EENS_8epilogue10collective6detail29Sm90TmaWarpSpecializedAdapterINS1A_15DefaultEpilogueIaSI_SI_NS19_6thread17LinearCombinationIaLi1EiiLNS1E_9ScaleType4KindE0ELNS_15FloatRoundStyleE2EaEENS1_15EpilogueDefaultEEEEEvvEEEEvNT_6ParamsE,"ax",@progbits
	.align	128
.text._ZN7cutlass13device_kernelINS_4gemm6kernel13GemmUniversalIN4cute5tupleIJiiiiEEENS1_10collective13CollectiveMmaINS1_34MainloopSm90TmaGmmaWarpSpecializedILi7ENS5_IJNS4_1CILi1EEESB_SB_EEENS1_32KernelTmaWarpSpecializedPingpongEEENS5_IJNSA_ILi64EEENSA_ILi256EEESF_EEEaNS5_IJlSB_lEEEaSI_NS4_8TiledMMAINS4_8MMA_AtomIJNS4_4SM904GMMA27MMA_64x256x32_S32S8S8_SS_TNEEEENS4_6LayoutISC_NS5_IJNSA_ILi0EEESQ_SQ_EEEEENS5_IJNS4_10UnderscoreEST_ST_EEEEENS4_13SM90_TMA_LOADENS4_14ComposedLayoutINS4_7SwizzleILi2ELi4ELi3EEENS4_18smem_ptr_flag_bitsILi8EEENSP_INS5_IJNSA_ILi8EEESF_EEENS5_IJSF_SB_EEEEEEEvNS4_8identityESW_S16_vS17_EENS_8epilogue10collective6detail29Sm90TmaWarpSpecializedAdapterINS1A_15DefaultEpilogueIaSI_SI_NS19_6thread17LinearCombinationIaLi1EiiLNS1E_9ScaleType4KindE0ELNS_15FloatRoundStyleE2EaEENS1_15EpilogueDefaultEEEEEvvEEEEvNT_6ParamsE:
        .type           _ZN7cutlass13device_kernelINS_4gemm6kernel13GemmUniversalIN4cute5tupleIJiiiiEEENS1_10collective13CollectiveMmaINS1_34MainloopSm90TmaGmmaWarpSpecializedILi7ENS5_IJNS4_1CILi1EEESB_SB_EEENS1_32KernelTmaWarpSpecializedPingpongEEENS5_IJNSA_ILi64EEENSA_ILi256EEESF_EEEaNS5_IJlSB_lEEEaSI_NS4_8TiledMMAINS4_8MMA_AtomIJNS4_4SM904GMMA27MMA_64x256x32_S32S8S8_SS_TNEEEENS4_6LayoutISC_NS5_IJNSA_ILi0EEESQ_SQ_EEEEENS5_IJNS4_10UnderscoreEST_ST_EEEEENS4_13SM90_TMA_LOADENS4_14ComposedLayoutINS4_7SwizzleILi2ELi4ELi3EEENS4_18smem_ptr_flag_bitsILi8EEENSP_INS5_IJNSA_ILi8EEESF_EEENS5_IJSF_SB_EEEEEEEvNS4_8identityESW_S16_vS17_EENS_8epilogue10collective6detail29Sm90TmaWarpSpecializedAdapterINS1A_15DefaultEpilogueIaSI_SI_NS19_6thread17LinearCombinationIaLi1EiiLNS1E_9ScaleType4KindE0ELNS_15FloatRoundStyleE2EaEENS1_15EpilogueDefaultEEEEEvvEEEEvNT_6ParamsE,@function
        .size           _ZN7cutlass13device_kernelINS_4gemm6kernel13GemmUniversalIN4cute5tupleIJiiiiEEENS1_10collective13CollectiveMmaINS1_34MainloopSm90TmaGmmaWarpSpecializedILi7ENS5_IJNS4_1CILi1EEESB_SB_EEENS1_32KernelTmaWarpSpecializedPingpongEEENS5_IJNSA_ILi64EEENSA_ILi256EEESF_EEEaNS5_IJlSB_lEEEaSI_NS4_8TiledMMAINS4_8MMA_AtomIJNS4_4SM904GMMA27MMA_64x256x32_S32S8S8_SS_TNEEEENS4_6LayoutISC_NS5_IJNSA_ILi0EEESQ_SQ_EEEEENS5_IJNS4_10UnderscoreEST_ST_EEEEENS4_13SM90_TMA_LOADENS4_14ComposedLayoutINS4_7SwizzleILi2ELi4ELi3EEENS4_18smem_ptr_flag_bitsILi8EEENSP_INS5_IJNSA_ILi8EEESF_EEENS5_IJSF_SB_EEEEEEEvNS4_8identityESW_S16_vS17_EENS_8epilogue10collective6detail29Sm90TmaWarpSpecializedAdapterINS1A_15DefaultEpilogueIaSI_SI_NS19_6thread17LinearCombinationIaLi1EiiLNS1E_9ScaleType4KindE0ELNS_15FloatRoundStyleE2EaEENS1_15EpilogueDefaultEEEEEvvEEEEvNT_6ParamsE,(.L_x_335 - _ZN7cutlass13device_kernelINS_4gemm6kernel13GemmUniversalIN4cute5tupleIJiiiiEEENS1_10collective13CollectiveMmaINS1_34MainloopSm90TmaGmmaWarpSpecializedILi7ENS5_IJNS4_1CILi1EEESB_SB_EEENS1_32KernelTmaWarpSpecializedPingpongEEENS5_IJNSA_ILi64EEENSA_ILi256EEESF_EEEaNS5_IJlSB_lEEEaSI_NS4_8TiledMMAINS4_8MMA_AtomIJNS4_4SM904GMMA27MMA_64x256x32_S32S8S8_SS_TNEEEENS4_6LayoutISC_NS5_IJNSA_ILi0EEESQ_SQ_EEEEENS5_IJNS4_10UnderscoreEST_ST_EEEEENS4_13SM90_TMA_LOADENS4_14ComposedLayoutINS4_7SwizzleILi2ELi4ELi3EEENS4_18smem_ptr_flag_bitsILi8EEENSP_INS5_IJNSA_ILi8EEESF_EEENS5_IJSF_SB_EEEEEEEvNS4_8identityESW_S16_vS17_EENS_8epilogue10collective6detail29Sm90TmaWarpSpecializedAdapterINS1A_15DefaultEpilogueIaSI_SI_NS19_6thread17LinearCombinationIaLi1EiiLNS1E_9ScaleType4KindE0ELNS_15FloatRoundStyleE2EaEENS1_15EpilogueDefaultEEEEEvvEEEEvNT_6ParamsE)
        .other          _ZN7cutlass13device_kernelINS_4gemm6kernel13GemmUniversalIN4cute5tupleIJiiiiEEENS1_10collective13CollectiveMmaINS1_34MainloopSm90TmaGmmaWarpSpecializedILi7ENS5_IJNS4_1CILi1EEESB_SB_EEENS1_32KernelTmaWarpSpecializedPingpongEEENS5_IJNSA_ILi64EEENSA_ILi256EEESF_EEEaNS5_IJlSB_lEEEaSI_NS4_8TiledMMAINS4_8MMA_AtomIJNS4_4SM904GMMA27MMA_64x256x32_S32S8S8_SS_TNEEEENS4_6LayoutISC_NS5_IJNSA_ILi0EEESQ_SQ_EEEEENS5_IJNS4_10UnderscoreEST_ST_EEEEENS4_13SM90_TMA_LOADENS4_14ComposedLayoutINS4_7SwizzleILi2ELi4ELi3EEENS4_18smem_ptr_flag_bitsILi8EEENSP_INS5_IJNSA_ILi8EEESF_EEENS5_IJSF_SB_EEEEEEEvNS4_8identityESW_S16_vS17_EENS_8epilogue10collective6detail29Sm90TmaWarpSpecializedAdapterINS1A_15DefaultEpilogueIaSI_SI_NS19_6thread17LinearCombinationIaLi1EiiLNS1E_9ScaleType4KindE0ELNS_15FloatRoundStyleE2EaEENS1_15EpilogueDefaultEEEEEvvEEEEvNT_6ParamsE,@"STO_CUDA_ENTRY STV_DEFAULT"
_ZN7cutlass13device_kernelINS_4gemm6kernel13GemmUniversalIN4cute5tupleIJiiiiEEENS1_10collective13CollectiveMmaINS1_34MainloopSm90TmaGmmaWarpSpecializedILi7ENS5_IJNS4_1CILi1EEESB_SB_EEENS1_32KernelTmaWarpSpecializedPingpongEEENS5_IJNSA_ILi64EEENSA_ILi256EEESF_EEEaNS5_IJlSB_lEEEaSI_NS4_8TiledMMAINS4_8MMA_AtomIJNS4_4SM904GMMA27MMA_64x256x32_S32S8S8_SS_TNEEEENS4_6LayoutISC_NS5_IJNSA_ILi0EEESQ_SQ_EEEEENS5_IJNS4_10UnderscoreEST_ST_EEEEENS4_13SM90_TMA_LOADENS4_14ComposedLayoutINS4_7SwizzleILi2ELi4ELi3EEENS4_18smem_ptr_flag_bitsILi8EEENSP_INS5_IJNSA_ILi8EEESF_EEENS5_IJSF_SB_EEEEEEEvNS4_8identityESW_S16_vS17_EENS_8epilogue10collective6detail29Sm90TmaWarpSpecializedAdapterINS1A_15DefaultEpilogueIaSI_SI_NS19_6thread17LinearCombinationIaLi1EiiLNS1E_9ScaleType4KindE0ELNS_15FloatRoundStyleE2EaEENS1_15EpilogueDefaultEEEEEvvEEEEvNT_6ParamsE:
[----:B------:R-:W0:Y:S02]  /*0000*/  LDC R1, c[0x0][0x28] ;  /* 0x00000a00ff017b82 */ /* 0x000e240000000800 */
[----:B0-----:R-:W-:Y:S01]  /*0010*/  VIADD R1, R1, 0xfffffff8 ;  /* 0xfffffff801017836 */ /* 0x001fe20000000000 */
[----:B------:R-:W0:Y:S01]  /*0020*/  S2R R4, SR_TID.X ;  /* 0x0000000000047919 */ /* 0x000e220000002100 */
[----:B------:R-:W-:Y:S01]  /*0030*/  ELECT P0, URZ, PT ;  /* 0x00000000003f782f */ /* 0x000fe20003800000 */
[----:B------:R-:W-:Y:S01]  /*0040*/  BSSY B0, `(.L_x_0) ;  /* 0x000000f000007945 */ /* 0x000fe20003800000 */
[--C-:B0-----:R-:W-:Y:S02]  /*0050*/  SHF.R.U32.HI R0, RZ, 0x5, R4.reuse ;  /* 0x00000005ff007819 */ /* 0x101fe40000011604 */
[----:B------:R-:W-:-:S03]  /*0060*/  SHF.R.U32.HI R5, RZ, 0x7, R4 ;  /* 0x00000007ff057819 */ /* 0x000fc60000011604 */
[----:B------:R-:W0:Y:S04]  /*0070*/  SHFL.IDX PT, R2, R0, RZ, 0x1f ;  /* 0x00001fff00027589 */ /* 0x000e2800000e0000 */
[----:B------:R1:W2:Y:S01]  /*0080*/  SHFL.IDX PT, R8, R5, RZ, 0x1f ;  /* 0x00001fff05087589 */ /* 0x0002a200000e0000 */
[----:B0-----:R-:W-:-:S13]  /*0090*/  ISETP.NE.OR P0, PT, R2, RZ, !P0 ;  /* 0x000000ff0200720c */ /* 0x001fda0004705670 */
[----:B-12---:R-:W-:Y:S05]  /*00a0*/  @P0 BRA `(.L_x_1) ;  /* 0x0000000000200947 */ /* 0x006fea0003800000 */
[----:B------:R-:W-:Y:S02]  /*00b0*/  ULDC.64 UR4, c[0x0][0x198] ;  /* 0x0000660000047ab9 */ /* 0x000fe40000000a00 */
[----:B------:R-:W-:Y:S02]  /*00c0*/  UIADD3 UR6, UP0, UR4, 0xf0, URZ ;  /* 0x000000f004067890 */ /* 0x000fe4000ff1e03f */
[----:B------:R-:W-:Y:S02]  /*00d0*/  UIADD3 UR4, UP1, UR4, 0x1f0, URZ ;  /* 0x000001f004047890 */ /* 0x000fe4000ff3e03f */
[----:B------:R-:W-:Y:S02]  /*00e0*/  UIADD3.X UR7, URZ, UR5, URZ, UP0, !UPT ;  /* 0x000000053f077290 */ /* 0x000fe400087fe43f */
[----:B------:R-:W-:-:S07]  /*00f0*/  UIADD3.X UR5, URZ, UR5, URZ, UP1, !UPT ;  /* 0x000000053f057290 */ /* 0x000fce0008ffe43f */
[----:B------:R0:W-:Y:S02]  /*0100*/  UTMACCTL.PF [UR6] ;  /* 0x00000000060079b9 */ /* 0x0001e40008040000 */
[----:B------:R0:W-:Y:S02]  /*0110*/  UTMACCTL.PF [UR4] ;  /* 0x00000000040079b9 */ /* 0x0001e40008040000 */
[----:B0-----:R-:W-:Y:S01]  /*0120*/  NOP ;  /* 0x0000000000007918 */ /* 0x001fe20000000000 */
.L_x_1:
[----:B------:R-:W-:Y:S05]  /*0130*/  BSYNC B0 ;  /* 0x0000000000007941 */ /* 0x000fea0003800000 */
.L_x_0:
[----:B------:R-:W0:Y:S02]  /*0140*/  SHFL.IDX PT, R3, R0, RZ, 0x1f ;  /* 0x00001fff00037589 */ /* 0x000e2400000e0000 */
[----:B0-----:R-:W-:-:S13]  /*0150*/  ISETP.NE.AND P0, PT, R3, RZ, PT ;  /* 0x000000ff0300720c */ /* 0x001fda0003f05270 */
[----:B------:R-:W-:Y:S05]  /*0160*/  @P0 BRA `(.L_x_2) ;  /* 0x0000000000700947 */ /* 0x000fea0003800000 */
[----:B------:R-:W0:Y:S01]  /*0170*/  S2UR UR8, SR_CgaCtaId ;  /* 0x00000000000879c3 */ /* 0x000e220000008800 */
[----:B------:R-:W-:Y:S01]  /*0180*/  UMOV UR4, 0x400 ;  /* 0x0000040000047882 */ /* 0x000fe20000000000 */
[----:B------:R-:W-:Y:S01]  /*0190*/  UMOV UR5, 0x1 ;  /* 0x0000000100057882 */ /* 0x000fe20000000000 */
[----:B------:R-:W-:Y:S01]  /*01a0*/  UMOV UR6, 0x80 ;  /* 0x0000008000067882 */ /* 0x000fe20000000000 */
[----:B------:R-:W-:Y:S01]  /*01b0*/  ELECT P0, URZ, PT ;  /* 0x00000000003f782f */ /* 0x000fe20003800000 */
[----:B------:R-:W-:-:S04]  /*01c0*/  UIADD3 UR6, -UR6, 0x100000, URZ ;  /* 0x0010000006067890 */ /* 0x000fc8000fffe13f */
[----:B------:R-:W-:Y:S02]  /*01d0*/  USHF.L.U32 UR7, UR6, 0xb, URZ ;  /* 0x0000000b06077899 */ /* 0x000fe4000800063f */
[----:B------:R-:W-:Y:S02]  /*01e0*/  USHF.L.U32 UR6, UR6, 0x1, URZ ;  /* 0x0000000106067899 */ /* 0x000fe4000800063f */
[----:B0-----:R-:W-:Y:S02]  /*01f0*/  ULEA UR8, UR8, UR4, 0x18 ;  /* 0x0000000408087291 */ /* 0x001fe4000f8ec03f */
[----:B------:R-:W-:-:S04]  /*0200*/  UIADD3 UR4, -UR5, 0x100000, URZ ;  /* 0x0010000005047890 */ /* 0x000fc8000fffe13f */
[----:B------:R-:W-:Y:S02]  /*0210*/  USHF.L.U32 UR5, UR4, 0xb, URZ ;  /* 0x0000000b04057899 */ /* 0x000fe4000800063f */
[----:B------:R-:W-:Y:S01]  /*0220*/  USHF.L.U32 UR4, UR4, 0x1, URZ ;  /* 0x0000000104047899 */ /* 0x000fe2000800063f */
[----:B------:R-:W0:Y:S11]  /*0230*/  FENCE.VIEW.ASYNC.S ;  /* 0x00000000000073c6 */ /* 0x000e360000000000 */
[----:B0-----:R0:W1:Y:S01]  /*0240*/  SYNCS.EXCH.64 URZ, [UR8], UR4 ;  /* 0x00000004083f75b2 */ /* 0x0010620008000100 */
[----:B------:R0:W2:Y:S01]  /*0250*/  SYNCS.EXCH.64 URZ, [UR8+0x38], UR6 ;  /* 0x00003806083f75b2 */ /* 0x0000a20008000100 */
[----:B------:R0:W3:Y:S01]  /*0260*/  SYNCS.EXCH.64 URZ, [UR8+0x8], UR4 ;  /* 0x00000804083f75b2 */ /* 0x0000e20008000100 */
[----:B------:R0:W4:Y:S01]  /*0270*/  SYNCS.EXCH.64 URZ, [UR8+0x40], UR6 ;  /* 0x00004006083f75b2 */ /* 0x0001220008000100 */
[----:B------:R0:W0:Y:S01]  /*0280*/  SYNCS.EXCH.64 URZ, [UR8+0x10], UR4 ;  /* 0x00001004083f75b2 */ /* 0x0000220008000100 */
        /* <DEDUP_REMOVED lines=9> */
[----:B------:R-:W-:Y:S01]  /*0320*/  NOP ;  /* 0x0000000000007918 */ /* 0x000fe20000000000 */
.L_x_2:
[----:B------:R-:W5:Y:S01]  /*0330*/  SHFL.IDX PT, R6, R0, RZ, 0x1f ;  /* 0x00001fff00067589 */ /* 0x000f6200000e0000 */
[----:B------:R-:W-:Y:S01]  /*0340*/  ELECT P0, URZ, PT ;  /* 0x00000000003f782f */ /* 0x000fe20003800000 */
[----:B------:R-:W-:Y:S01]  /*0350*/  NOP ;  /* 0x0000000000007918 */ /* 0x000fe20000000000 */
[----:B------:R-:W-:Y:S01]  /*0360*/  ELECT P1, URZ, PT ;  /* 0x00000000003f782f */ /* 0x000fe20003820000 */
[----:B------:R-:W1:Y:S01]  /*0370*/  SHFL.IDX PT, R3, R0, RZ, 0x1f ;  /* 0x00001fff00037589 */ /* 0x000e6200000e0000 */
[----:B0-----:R-:W-:Y:S01]  /*0380*/  UMOV UR4, 0x20 ;  /* 0x0000002000047882 */ /* 0x001fe20000000000 */
[----:B------:R-:W-:Y:S01]  /*0390*/  UMOV UR11, 0x80 ;  /* 0x00000080000b7882 */ /* 0x000fe20000000000 */
[----:B------:R-:W-:Y:S01]  /*03a0*/  NOP ;  /* 0x0000000000007918 */ /* 0x000fe20000000000 */
[C---:B------:R-:W-:Y:S01]  /*03b0*/  VIADD R33, R8.reuse, 0xffffffff ;  /* 0xffffffff08217836 */ /* 0x040fe20000000000 */
[----:B------:R-:W0:Y:S01]  /*03c0*/  SHFL.IDX PT, R5, R5, RZ, 0x1f ;  /* 0x00001fff05057589 */ /* 0x000e2200000e0000 */
[----:B------:R-:W-:Y:S01]  /*03d0*/  ULDC.64 UR36, c[0x0][0x208] ;  /* 0x0000820000247ab9 */ /* 0x000fe20000000a00 */
[----:B------:R-:W-:-:S02]  /*03e0*/  ISETP.NE.AND P2, PT, R8, RZ, PT ;  /* 0x000000ff0800720c */ /* 0x000fc40003f45270 */
[----:B------:R-:W-:Y:S02]  /*03f0*/  ISETP.GE.U32.AND P3, PT, R33, 0x2, PT ;  /* 0x000000022100780c */ /* 0x000fe40003f66070 */
[----:B-----5:R-:W-:Y:S02]  /*0400*/  ISETP.NE.OR P0, PT, R6, RZ, !P0 ;  /* 0x000000ff0600720c */ /* 0x020fe40004705670 */
[----:B-1----:R-:W-:Y:S02]  /*0410*/  ISETP.NE.OR P1, PT, R3, RZ, !P1 ;  /* 0x000000ff0300720c */ /* 0x002fe40004f25670 */
[----:B------:R-:W-:-:S04]  /*0420*/  SHF.R.S32.HI R3, RZ, 0x1f, R2 ;  /* 0x0000001fff037819 */ /* 0x000fc80000011402 */
[----:B------:R-:W-:-:S05]  /*0430*/  LEA.HI R3, R3, R2, RZ, 0x2 ;  /* 0x0000000203037211 */ /* 0x000fca00078f10ff */
[----:B------:R-:W-:Y:S01]  /*0440*/  VOTEU.ALL UP0, P0 ;  /* 0x00000000003f7886 */ /* 0x000fe20000000000 */
[----:B------:R-:W-:Y:S01]  /*0450*/  LOP3.LUT R3, R3, 0xfffffffc, RZ, 0xc0, !PT ;  /* 0xfffffffc03037812 */ /* 0x000fe200078ec0ff */
[----:B------:R-:W-:-:S03]  /*0460*/  VOTEU.ALL UP1, P1 ;  /* 0x00000000003f7886 */ /* 0x000fc60000820000 */
[----:B------:R-:W1:Y:S01]  /*0470*/  @!UP0 S2UR UR7, SR_CgaCtaId ;  /* 0x00000000000789c3 */ /* 0x000e620000008800 */
[----:B------:R-:W-:Y:S01]  /*0480*/  @!UP0 UMOV UR6, 0x400 ;  /* 0x0000040000068882 */ /* 0x000fe20000000000 */
[----:B------:R-:W-:-:S04]  /*0490*/  @!UP0 UIADD3 UR4, -UR4, 0x100000, URZ ;  /* 0x0010000004048890 */ /* 0x000fc8000fffe13f */
[----:B------:R-:W-:Y:S02]  /*04a0*/  @!UP0 USHF.L.U32 UR5, UR4, 0xb, URZ ;  /* 0x0000000b04058899 */ /* 0x000fe4000800063f */
[----:B------:R-:W-:Y:S01]  /*04b0*/  @!UP0 USHF.L.U32 UR4, UR4, 0x1, URZ ;  /* 0x0000000104048899 */ /* 0x000fe2000800063f */
[----:B------:R-:W-:Y:S01]  /*04c0*/  IMAD.IADD R0, R2, 0x1, -R3 ;  /* 0x0000000102007824 */ /* 0x000fe200078e0a03 */
[----:B------:R-:W-:Y:S01]  /*04d0*/  @!UP1 UMOV UR9, 0x400 ;  /* 0x0000040000099882 */ /* 0x000fe20000000000 */
[----:B------:R-:W-:Y:S01]  /*04e0*/  VOTEU.ALL UP2, P1 ;  /* 0x00000000003f7886 */ /* 0x000fe20000840000 */
[----:B------:R-:W-:Y:S01]  /*04f0*/  VOTEU.ALL UP3, P1 ;  /* 0x00000000003f7886 */ /* 0x000fe20000860000 */
[----:B------:R-:W-:Y:S01]  /*0500*/  VOTEU.ALL UP4, P1 ;  /* 0x00000000003f7886 */ /* 0x000fe20000880000 */
[----:B------:R-:W5:Y:S01]  /*0510*/  @!UP1 S2UR UR10, SR_CgaCtaId ;  /* 0x00000000000a99c3 */ /* 0x000f620000008800 */
[----:B------:R-:W-:Y:S01]  /*0520*/  VOTEU.ALL UP5, P1 ;  /* 0x00000000003f7886 */ /* 0x000fe200008a0000 */
[----:B------:R-:W-:-:S04]  /*0530*/  SHF.R.S32.HI R3, RZ, 0x1f, R4 ;  /* 0x0000001fff037819 */ /* 0x000fc80000011404 */
[----:B------:R-:W-:-:S04]  /*0540*/  LEA.HI R3, R3, R4, RZ, 0x7 ;  /* 0x0000000403037211 */ /* 0x000fc800078f38ff */
[----:B------:R-:W-:-:S05]  /*0550*/  LOP3.LUT R3, R3, 0xffffff80, RZ, 0xc0, !PT ;  /* 0xffffff8003037812 */ /* 0x000fca00078ec0ff */
[----:B------:R-:W-:Y:S01]  /*0560*/  IMAD.IADD R3, R4, 0x1, -R3 ;  /* 0x0000000104037824 */ /* 0x000fe200078e0a03 */
[----:B-1----:R-:W-:Y:S02]  /*0570*/  @!UP0 ULEA UR8, UR7, UR6, 0x18 ;  /* 0x0000000607088291 */ /* 0x002fe4000f8ec03f */
[----:B------:R-:W-:-:S04]  /*0580*/  @!UP1 UIADD3 UR6, -UR11, 0x100000, URZ ;  /* 0x001000000b069890 */ /* 0x000fc8000fffe13f */
[----:B------:R-:W-:Y:S02]  /*0590*/  @!UP1 USHF.L.U32 UR7, UR6, 0xb, URZ ;  /* 0x0000000b06079899 */ /* 0x000fe4000800063f */
[----:B------:R-:W-:Y:S01]  /*05a0*/  @!UP1 USHF.L.U32 UR6, UR6, 0x1, URZ ;  /* 0x0000000106069899 */ /* 0x000fe2000800063f */
[----:B------:R-:W-:Y:S01]  /*05b0*/  VOTEU.ALL UP0, P0 ;  /* 0x00000000003f7886 */ /* 0x000fe20000000000 */
[----:B-----5:R-:W-:Y:S01]  /*05c0*/  @!UP1 ULEA UR9, UR10, UR9, 0x18 ;  /* 0x000000090a099291 */ /* 0x020fe2000f8ec03f */
[----:B------:R-:W-:Y:S02]  /*05d0*/  VOTEU.ALL UP1, P0 ;  /* 0x00000000003f7886 */ /* 0x000fe40000020000 */
[----:B------:R-:W-:Y:S01]  /*05e0*/  ULDC.64 UR10, c[0x0][0x598] ;  /* 0x00016600000a7ab9 */ /* 0x000fe20000000a00 */
[----:B------:R-:W-:Y:S01]  /*05f0*/  ISETP.NE.AND P0, PT, R0, 0x3, PT ;  /* 0x000000030000780c */ /* 0x000fe20003f05270 */
[----:B------:R-:W1:Y:S02]  /*0600*/  FENCE.VIEW.ASYNC.S ;  /* 0x00000000000073c6 */ /* 0x000e640000000000 */
[----:B-1----:R1:W2:Y:S01]  /*0610*/  @!UP0 SYNCS.EXCH.64 URZ, [UR8+0xa0], UR4 ;  /* 0x0000a004083f85b2 */ /* 0x0022a20008000100 */
[----:B------:R-:W-:-:S02]  /*0620*/  ISETP.NE.U32.AND P1, PT, RZ, UR10, PT ;  /* 0x0000000aff007c0c */ /* 0x000fc4000bf25070 */
[----:B------:R-:W-:Y:S02]  /*0630*/  ISETP.EQ.OR P0, PT, R0, RZ, !P0 ;  /* 0x000000ff0000720c */ /* 0x000fe40004702670 */
[----:B------:R-:W-:Y:S02]  /*0640*/  ISETP.NE.AND.EX P1, PT, RZ, UR11, PT, P1 ;  /* 0x0000000bff007c0c */ /* 0x000fe4000bf25310 */
[----:B------:R-:W-:-:S04]  /*0650*/  ISETP.EQ.AND P0, PT, R8, RZ, P0 ;  /* 0x000000ff0800720c */ /* 0x000fc80000702270 */
[----:B------:R-:W-:-:S04]  /*0660*/  SEL R16, RZ, 0x1, !P0 ;  /* 0x00000001ff107807 */ /* 0x000fc80004000000 */
[----:B------:R-:W-:Y:S01]  /*0670*/  SEL R16, R16, 0x2, P3 ;  /* 0x0000000210107807 */ /* 0x000fe20001800000 */
[----:B------:R1:W2:Y:S01]  /*0680*/  @!UP1 SYNCS.EXCH.64 URZ, [UR8+0xa8], UR4 ;  /* 0x0000a804083f95b2 */ /* 0x0002a20008000100 */
[----:B------:R-:W-:Y:S01]  /*0690*/  NOP ;  /* 0x0000000000007918 */ /* 0x000fe20000000000 */
[----:B------:R1:W2:Y:S01]  /*06a0*/  @!UP2 SYNCS.EXCH.64 URZ, [UR9+0x80], UR6 ;  /* 0x00008006093fa5b2 */ /* 0x0002a20008000100 */
[----:B------:R1:W2:Y:S01]  /*06b0*/  @!UP3 SYNCS.EXCH.64 URZ, [UR9+0x88], UR6 ;  /* 0x00008806093fb5b2 */ /* 0x0002a20008000100 */
[----:B------:R1:W2:Y:S01]  /*06c0*/  @!UP4 SYNCS.EXCH.64 URZ, [UR9+0x90], UR6 ;  /* 0x00009006093fc5b2 */ /* 0x0002a20008000100 */
[----:B------:R1:W2:Y:S01]  /*06d0*/  @!UP5 SYNCS.EXCH.64 URZ, [UR9+0x98], UR6 ;  /* 0x00009806093fd5b2 */ /* 0x0002a20008000100 */
[----:B------:R-:W-:Y:S01]  /*06e0*/  NOP ;  /* 0x0000000000007918 */ /* 0x000fe20000000000 */
[----:B--234-:R-:W-:Y:S06]  /*06f0*/  BAR.SYNC.DEFER_BLOCKING 0x0 ;  /* 0x0000000000007b1d */ /* 0x01cfec0000010000 */
[----:B01----:R-:W-:Y:S05]  /*0700*/  @!P1 BRA `(.L_x_3) ;  /* 0x00000000001c9947 */ /* 0x003fea0003800000 */
[----:B------:R-:W0:Y:S02]  /*0710*/  LDC.64 R6, c[0x0][0x598] ;  /* 0x00016600ff067b82 */ /* 0x000e240000000a00 */
[----:B0-----:R-:W2:Y:S02]  /*0720*/  LDG.E.64 R6, desc[UR36][R6.64] ;  /* 0x0000002406067981 */ /* 0x001ea4000c1e1b00 */
[----:B--2---:R-:W-:-:S04]  /*0730*/  ISETP.NE.U32.AND P0, PT, R6, RZ, PT ;  /* 0x000000ff0600720c */ /* 0x004fc80003f05070 */
[----:B------:R-:W-:-:S13]  /*0740*/  ISETP.NE.AND.EX P0, PT, R7, RZ, PT, P0 ;  /* 0x000000ff0700720c */ /* 0x000fda0003f05300 */
[----:B------:R-:W-:Y:S05]  /*0750*/  @!P0 BRA `(.L_x_3) ;  /* 0x0000000000088947 */ /* 0x000fea0003800000 */
[----:B------:R1:W5:Y:S01]  /*0760*/  LD.E R153, desc[UR36][R6.64] ;  /* 0x0000002406997980 */ /* 0x000362000c101900 */
[----:B------:R-:W-:Y:S05]  /*0770*/  BRA `(.L_x_4) ;  /* 0x0000000000247947 */ /* 0x000fea0003800000 */
.L_x_3:
[----:B------:R-:W-:Y:S02]  /*0780*/  ULDC.64 UR4, c[0x0][0x588] ;  /* 0x0001620000047ab9 */ /* 0x000fe40000000a00 */
[----:B------:R-:W-:-:S04]  /*0790*/  ISETP.NE.U32.AND P0, PT, RZ, UR4, PT ;  /* 0x00000004ff007c0c */ /* 0x000fc8000bf05070 */
[----:B------:R-:W-:-:S13]  /*07a0*/  ISETP.NE.AND.EX P0, PT, RZ, UR5, PT, P0 ;  /* 0x00000005ff007c0c */ /* 0x000fda000bf05300 */
[----:B------:R-:W-:Y:S05]  /*07b0*/  @!P0 BRA `(.L_x_5) ;  /* 0x00000000000c8947 */ /* 0x000fea0003800000 */
[----:B------:R-:W0:Y:S02]  /*07c0*/  LDC.64 R6, c[0x0][0x588] ;  /* 0x00016200ff067b82 */ /* 0x000e240000000a00 */
[----:B0-----:R0:W5:Y:S01]  /*07d0*/  LDG.E R153, desc[UR36][R6.64] ;  /* 0x0000002406997981 */ /* 0x001162000c1e1900 */
[----:B------:R-:W-:Y:S05]  /*07e0*/  BRA `(.L_x_4) ;  /* 0x0000000000087947 */ /* 0x000fea0003800000 */
.L_x_5:
[----:B------:R-:W-:Y:S02]  /*07f0*/  ULDC UR4, c[0x0][0x580] ;  /* 0x0001600000047ab9 */ /* 0x000fe40000000800 */
[----:B------:R-:W-:-:S07]  /*0800*/  IMAD.U32 R153, RZ, RZ, UR4 ;  /* 0x00000004ff997e24 */ /* 0x000fce000f8e00ff */
.L_x_4:
[----:B------:R-:W-:Y:S02]  /*0810*/  ULDC.64 UR4, c[0x0][0x5a0] ;  /* 0x0001680000047ab9 */ /* 0x000fe40000000a00 */
[----:B------:R-:W-:-:S04]  /*0820*/  ISETP.NE.U32.AND P0, PT, RZ, UR4, PT ;  /* 0x00000004ff007c0c */ /* 0x000fc8000bf05070 */
[----:B------:R-:W-:-:S13]  /*0830*/  ISETP.NE.AND.EX P0, PT, RZ, UR5, PT, P0 ;  /* 0x00000005ff007c0c */ /* 0x000fda000bf05300 */
[----:B------:R-:W-:Y:S05]  /*0840*/  @!P0 BRA `(.L_x_6) ;  /* 0x00000000001c8947 */ /* 0x000fea0003800000 */
[----:B01----:R-:W0:Y:S02]  /*0850*/  LDC.64 R6, c[0x0][0x5a0] ;  /* 0x00016800ff067b82 */ /* 0x003e240000000a00 */
[----:B0-----:R-:W2:Y:S02]  /*0860*/  LDG.E.64 R6, desc[UR36][R6.64] ;  /* 0x0000002406067981 */ /* 0x001ea4000c1e1b00 */
[----:B--2---:R-:W-:-:S04]  /*0870*/  ISETP.NE.U32.AND P0, PT, R6, RZ, PT ;  /* 0x000000ff0600720c */ /* 0x004fc80003f05070 */
[----:B------:R-:W-:-:S13]  /*0880*/  ISETP.NE.AND.EX P0, PT, R7, RZ, PT, P0 ;  /* 0x000000ff0700720c */ /* 0x000fda0003f05300 */
[----:B------:R-:W-:Y:S05]  /*0890*/  @!P0 BRA `(.L_x_6) ;  /* 0x0000000000088947 */ /* 0x000fea0003800000 */
[----:B------:R3:W5:Y:S01]  /*08a0*/  LD.E R152, desc[UR36][R6.64] ;  /* 0x0000002406987980 */ /* 0x000762000c101900 */
[----:B------:R-:W-:Y:S05]  /*08b0*/  BRA `(.L_x_7) ;  /* 0x0000000000247947 */ /* 0x000fea0003800000 */
.L_x_6:
[----:B------:R-:W-:Y:S02]  /*08c0*/  ULDC.64 UR4, c[0x0][0x590] ;  /* 0x0001640000047ab9 */ /* 0x000fe40000000a00 */
[----:B------:R-:W-:-:S04]  /*08d0*/  ISETP.NE.U32.AND P0, PT, RZ, UR4, PT ;  /* 0x00000004ff007c0c */ /* 0x000fc8000bf05070 */
[----:B------:R-:W-:-:S13]  /*08e0*/  ISETP.NE.AND.EX P0, PT, RZ, UR5, PT, P0 ;  /* 0x00000005ff007c0c */ /* 0x000fda000bf05300 */
[----:B------:R-:W-:Y:S05]  /*08f0*/  @!P0 BRA `(.L_x_8) ;  /* 0x00000000000c8947 */ /* 0x000fea0003800000 */
[----:B01----:R-:W0:Y:S02]  /*0900*/  LDC.64 R6, c[0x0][0x590] ;  /* 0x00016400ff067b82 */ /* 0x003e240000000a00 */
[----:B0-----:R2:W5:Y:S01]  /*0910*/  LDG.E R152, desc[UR36][R6.64] ;  /* 0x0000002406987981 */ /* 0x001562000c1e1900 */
[----:B------:R-:W-:Y:S05]  /*0920*/  BRA `(.L_x_7) ;  /* 0x0000000000087947 */ /* 0x000fea0003800000 */
.L_x_8:
[----:B------:R-:W-:Y:S02]  /*0930*/  ULDC UR4, c[0x0][0x584] ;  /* 0x0001610000047ab9 */ /* 0x000fe40000000800 */
[----:B------:R-:W-:-:S07]  /*0940*/  IMAD.U32 R152, RZ, RZ, UR4 ;  /* 0x00000004ff987e24 */ /* 0x000fce000f8e00ff */
.L_x_7:
[----:B------:R-:W4:Y:S01]  /*0950*/  LDC R2, c[0x0][0x65c] ;  /* 0x00019700ff027b82 */ /* 0x000f220000000800 */
[----:B------:R-:W4:Y:S01]  /*0960*/  S2R R14, SR_CTAID.Y ;  /* 0x00000000000e7919 */ /* 0x000f220000002600 */
[----:B------:R-:W-:Y:S01]  /*0970*/  ULDC UR6, c[0x0][0x28c] ;  /* 0x0000a30000067ab9 */ /* 0x000fe20000000800 */
[----:B------:R-:W-:Y:S01]  /*0980*/  ISETP.NE.AND P0, PT, R8, 0x2, PT ;  /* 0x000000020800780c */ /* 0x000fe20003f05270 */
[----:B------:R-:W-:Y:S01]  /*0990*/  UIADD3 UR6, UR6, 0x3f, URZ ;  /* 0x0000003f06067890 */ /* 0x000fe2000fffe03f */
[----:B0123--:R-:W0:Y:S01]  /*09a0*/  S2R R6, SR_CTAID.X ;  /* 0x0000000000067919 */ /* 0x00fe220000002500 */
[----:B------:R-:W-:Y:S01]  /*09b0*/  IMAD.MOV.U32 R7, RZ, RZ, RZ ;  /* 0x000000ffff077224 */ /* 0x000fe200078e00ff */
[----:B------:R-:W-:Y:S01]  /*09c0*/  UMOV UR39, URZ ;  /* 0x0000003f00277c82 */ /* 0x000fe20008000000 */
[----:B------:R-:W-:Y:S01]  /*09d0*/  USHF.R.S32.HI UR7, URZ, 0x1f, UR6 ;  /* 0x0000001f3f077899 */ /* 0x000fe20008011406 */
[----:B------:R-:W-:Y:S01]  /*09e0*/  UMOV UR38, URZ ;  /* 0x0000003f00267c82 */ /* 0x000fe20008000000 */
[----:B------:R-:W-:-:S02]  /*09f0*/  ULDC.64 UR8, c[0x0][0x650] ;  /* 0x0001940000087ab9 */ /* 0x000fc40000000a00 */
[----:B------:R-:W-:-:S04]  /*0a00*/  ULEA.HI UR7, UR7, UR6, URZ, 0x6 ;  /* 0x0000000607077291 */ /* 0x000fc8000f8f303f */
[----:B------:R-:W-:Y:S01]  /*0a10*/  USHF.R.S32.HI UR40, URZ, 0x6, UR7 ;  /* 0x000000063f287899 */ /* 0x000fe20008011407 */
[----:B----4-:R-:W-:-:S13]  /*0a20*/  ISETP.NE.AND P1, PT, R2, 0x1, PT ;  /* 0x000000010200780c */ /* 0x010fda0003f25270 */
[----:B------:R-:W0:Y:S01]  /*0a30*/  @P1 LDC R19, c[0x0][0x10] ;  /* 0x00000400ff131b82 */ /* 0x000e220000000800 */
[----:B------:R-:W-:Y:S02]  /*0a40*/  @P1 IMAD.MOV.U32 R8, RZ, RZ, R14 ;  /* 0x000000ffff081224 */ /* 0x000fe400078e000e */
[----:B------:R-:W-:Y:S02]  /*0a50*/  @P1 IMAD.MOV.U32 R9, RZ, RZ, RZ ;  /* 0x000000ffff091224 */ /* 0x000fe400078e00ff */
[----:B------:R-:W-:-:S03]  /*0a60*/  @P1 IMAD.MOV.U32 R17, RZ, RZ, RZ ;  /* 0x000000ffff111224 */ /* 0x000fc600078e00ff */
[----:B------:R-:W1:Y:S01]  /*0a70*/  @!P1 LDC R11, c[0x0][0xc] ;  /* 0x00000300ff0b9b82 */ /* 0x000e620000000800 */
[----:B------:R-:W-:Y:S01]  /*0a80*/  ULDC UR4, c[0x0][0xc] ;  /* 0x0000030000047ab9 */ /* 0x000fe20000000800 */
[----:B------:R-:W-:Y:S02]  /*0a90*/  ULDC UR5, c[0x0][0x10] ;  /* 0x0000040000057ab9 */ /* 0x000fe40000000800 */
[----:B------:R-:W-:-:S04]  /*0aa0*/  UIMAD.WIDE.U32 UR4, UR4, UR5, URZ ;  /* 0x00000005040472a5 */ /* 0x000fc8000f8e003f */
[----:B------:R-:W2:Y:S01]  /*0ab0*/  LDC R2, c[0x0][0x14] ;  /* 0x00000500ff027b82 */ /* 0x000ea20000000800 */
[----:B0-----:R-:W-:-:S04]  /*0ac0*/  @P1 IMAD.WIDE.U32 R18, R6, R19, R8 ;  /* 0x0000001306121225 */ /* 0x001fc800078e0008 */
[----:B------:R-:W-:Y:S02]  /*0ad0*/  @P1 IMAD.IADD R17, R19, 0x1, R17 ;  /* 0x0000000113111824 */ /* 0x000fe400078e0211 */
[----:B-1----:R-:W-:-:S04]  /*0ae0*/  @!P1 IMAD.WIDE.U32 R8, R11, R14, R6 ;  /* 0x0000000e0b089225 */ /* 0x002fc800078e0006 */
[----:B------:R-:W-:Y:S02]  /*0af0*/  @!P1 IMAD.MOV.U32 R18, RZ, RZ, R8 ;  /* 0x000000ffff129224 */ /* 0x000fe400078e0008 */
[----:B------:R-:W-:Y:S02]  /*0b00*/  @!P1 IMAD.MOV.U32 R17, RZ, RZ, R9 ;  /* 0x000000ffff119224 */ /* 0x000fe400078e0009 */
[----:B--2---:R-:W-:-:S04]  /*0b10*/  IMAD.WIDE.U32 R12, R2, UR4, RZ ;  /* 0x00000004020c7c25 */ /* 0x004fc8000f8e00ff */
[----:B------:R-:W-:Y:S01]  /*0b20*/  IMAD R23, R2, UR5, RZ ;  /* 0x0000000502177c24 */ /* 0x000fe2000f8e02ff */
[----:B------:R0:W-:Y:S03]  /*0b30*/  STL.64 [R1], R12 ;  /* 0x0000000c01007387 */ /* 0x0001e60000100a00 */
[----:B------:R-:W-:Y:S01]  /*0b40*/  IMAD.IADD R23, R13, 0x1, R23 ;  /* 0x000000010d177824 */ /* 0x000fe200078e0217 */
[----:B------:R-:W-:Y:S06]  /*0b50*/  @P0 BRA `(.L_x_9) ;  /* 0x0000000000280947 */ /* 0x000fec0003800000 */
[----:B------:R-:W-:Y:S01]  /*0b60*/  UIMAD.WIDE.U32 UR4, UR40, 0x24924925, URZ ;  /* 0x24924925280478a5 */ /* 0x000fe2000f8e003f */
[----:B------:R-:W-:Y:S01]  /*0b70*/  IADD3 R18, P0, R18, R12, RZ ;  /* 0x0000000c12127210 */ /* 0x000fe20007f1e0ff */
[----:B------:R-:W-:Y:S02]  /*0b80*/  UISETP.GE.U32.AND UP0, UPT, UR40, 0x7, UPT ;  /* 0x000000072800788c */ /* 0x000fe4000bf06070 */
[----:B------:R-:W-:Y:S02]  /*0b90*/  UIADD3 UR4, -UR5, UR40, URZ ;  /* 0x0000002805047290 */ /* 0x000fe4000fffe13f */
[----:B------:R-:W-:Y:S01]  /*0ba0*/  IMAD.X R17, R23, 0x1, R17, P0 ;  /* 0x0000000117117824 */ /* 0x000fe200000e0611 */
[----:B------:R-:W-:Y:S01]  /*0bb0*/  UMOV UR38, URZ ;  /* 0x0000003f00267c82 */ /* 0x000fe20008000000 */
[----:B------:R-:W-:-:S04]  /*0bc0*/  ULEA.HI UR4, UR4, UR5, URZ, 0x1f ;  /* 0x0000000504047291 */ /* 0x000fc8000f8ff83f */
[----:B------:R-:W-:-:S04]  /*0bd0*/  USHF.R.U32.HI UR4, URZ, 0x2, UR4 ;  /* 0x000000023f047899 */ /* 0x000fc80008011604 */
[----:B------:R-:W-:Y:S02]  /*0be0*/  @UP0 ULOP3.LUT UR38, UR4, 0x1, URZ, 0xc0, !UPT ;  /* 0x0000000104260892 */ /* 0x000fe4000f8ec03f */
[----:B------:R-:W-:-:S12]  /*0bf0*/  UIMAD UR39, UR4, -0x7, UR40 ;  /* 0xfffffff9042778a4 */ /* 0x000fd8000f8e0228 */
.L_x_9:
[----:B------:R-:W-:Y:S01]  /*0c00*/  ISETP.GE.U32.AND P0, PT, R18, UR8, PT ;  /* 0x0000000812007c0c */ /* 0x000fe2000bf06070 */
[----:B------:R-:W-:Y:S01]  /*0c10*/  IMAD.MOV.U32 R19, RZ, RZ, -0x1 ;  /* 0xffffffffff137424 */ /* 0x000fe200078e00ff */
[----:B------:R-:W-:Y:S01]  /*0c20*/  PRMT R8, RZ, 0x7610, R8 ;  /* 0x00007610ff087816 */ /* 0x000fe20000000008 */
[----:B------:R-:W-:Y:S01]  /*0c30*/  IMAD.MOV.U32 R22, RZ, RZ, -0x1 ;  /* 0xffffffffff167424 */ /* 0x000fe200078e00ff */
[----:B------:R-:W-:Y:S01]  /*0c40*/  ISETP.GE.U32.AND.EX P0, PT, R17, UR9, PT, P0 ;  /* 0x0000000911007c0c */ /* 0x000fe2000bf06100 */
[----:B------:R-:W-:-:S12]  /*0c50*/  IMAD.MOV.U32 R2, RZ, RZ, -0x1 ;  /* 0xffffffffff027424 */ /* 0x000fd800078e00ff */
[----:B------:R-:W-:Y:S05]  /*0c60*/  @P0 BRA `(.L_x_10) ;  /* 0x00000004005c0947 */ /* 0x000fea0003800000 */
[----:B------:R-:W1:Y:S01]  /*0c70*/  LDC.64 R20, c[0x0][0x628] ;  /* 0x00018a00ff147b82 */ /* 0x000e620000000a00 */
[----:B------:R-:W-:Y:S02]  /*0c80*/  IMAD.MOV.U32 R8, RZ, RZ, R18 ;  /* 0x000000ffff087224 */ /* 0x000fe400078e0012 */
[----:B------:R-:W-:-:S05]  /*0c90*/  IMAD.MOV.U32 R9, RZ, RZ, R17 ;  /* 0x000000ffff097224 */ /* 0x000fca00078e0011 */
[----:B------:R-:W2:Y:S08]  /*0ca0*/  LDC R2, c[0x0][0x630] ;  /* 0x00018c00ff027b82 */ /* 0x000eb00000000800 */
[----:B------:R-:W3:Y:S01]  /*0cb0*/  LDC.64 R24, c[0x0][0x620] ;  /* 0x00018800ff187b82 */ /* 0x000ee20000000a00 */
[----:B-1----:R-:W-:-:S04]  /*0cc0*/  ISETP.NE.U32.AND P0, PT, R20, RZ, PT ;  /* 0x000000ff1400720c */ /* 0x002fc80003f05070 */
[----:B------:R-:W-:-:S13]  /*0cd0*/  ISETP.NE.AND.EX P0, PT, R21, RZ, PT, P0 ;  /* 0x000000ff1500720c */ /* 0x000fda0003f05300 */
[----:B--23--:R-:W-:Y:S05]  /*0ce0*/  @!P0 BRA `(.L_x_11) ;  /* 0x0000000000288947 */ /* 0x00cfea0003800000 */
[----:B0-----:R-:W0:Y:S02]  /*0cf0*/  LDC R13, c[0x0][0x634] ;  /* 0x00018d00ff0d7b82 */ /* 0x001e240000000800 */
[----:B0-----:R-:W-:-:S05]  /*0d00*/  IADD3 R13, P0, R18, R13, RZ ;  /* 0x0000000d120d7210 */ /* 0x001fca0007f1e0ff */
[----:B------:R-:W-:-:S04]  /*0d10*/  IMAD.X R15, RZ, RZ, R17, P0 ;  /* 0x000000ffff0f7224 */ /* 0x000fc800000e0611 */
[----:B------:R-:W-:-:S04]  /*0d20*/  IMAD.WIDE.U32 R8, R15, R20, RZ ;  /* 0x000000140f087225 */ /* 0x000fc800078e00ff */
[----:B------:R-:W-:-:S04]  /*0d30*/  IMAD.WIDE.U32 R10, P0, R13, R21, R8 ;  /* 0x000000150d0a7225 */ /* 0x000fc80007800008 */
[----:B------:R-:W-:-:S04]  /*0d40*/  IMAD.WIDE.U32 R8, R13, R20, RZ ;  /* 0x000000140d087225 */ /* 0x000fc800078e00ff */
[----:B------:R-:W-:Y:S01]  /*0d50*/  IMAD.X R13, RZ, RZ, RZ, P0 ;  /* 0x000000ffff0d7224 */ /* 0x000fe200000e06ff */
[----:B------:R-:W-:Y:S01]  /*0d60*/  IADD3 RZ, P0, R9, R10, RZ ;  /* 0x0000000a09ff7210 */ /* 0x000fe20007f1e0ff */
[----:B------:R-:W-:-:S04]  /*0d70*/  IMAD.MOV.U32 R12, RZ, RZ, R11 ;  /* 0x000000ffff0c7224 */ /* 0x000fc800078e000b */
[----:B------:R-:W-:-:S08]  /*0d80*/  IMAD.WIDE.U32.X R8, R15, R21, R12, P0 ;  /* 0x000000150f087225 */ /* 0x000fd000000e040c */
.L_x_11:
[-CC-:B------:R-:W-:Y:S01]  /*0d90*/  SHF.R.U64 R31, R8, R2.reuse, R9.reuse ;  /* 0x00000002081f7219 */ /* 0x180fe20000001209 */
[----:B0-----:R-:W0:Y:S01]  /*0da0*/  LDC R12, c[0x0][0x618] ;  /* 0x00018600ff0c7b82 */ /* 0x001e220000000800 */
[----:B------:R-:W-:Y:S01]  /*0db0*/  SHF.R.U32.HI R7, RZ, R2, R9 ;  /* 0x00000002ff077219 */ /* 0x000fe20000011609 */
[----:B------:R-:W-:Y:S01]  /*0dc0*/  ULDC UR4, c[0x0][0x150] ;  /* 0x0000540000047ab9 */ /* 0x000fe20000000800 */
[----:B------:R-:W-:Y:S01]  /*0dd0*/  IADD3 R11, P0, RZ, -R31, RZ ;  /* 0x8000001fff0b7210 */ /* 0x000fe20007f1e0ff */
[----:B------:R-:W-:Y:S01]  /*0de0*/  IMAD.MOV.U32 R19, RZ, RZ, R17 ;  /* 0x000000ffff137224 */ /* 0x000fe200078e0011 */
[----:B------:R-:W-:-:S03]  /*0df0*/  I2FP.F32.U32 R2, R6 ;  /* 0x0000000600027245 */ /* 0x000fc60000201000 */
[----:B------:R-:W1:Y:S01]  /*0e00*/  LDC.64 R26, c[0x0][0x640] ;  /* 0x00019000ff1a7b82 */ /* 0x000e620000000a00 */
[----:B------:R-:W-:Y:S02]  /*0e10*/  IMAD.X R13, RZ, RZ, ~R7, P0 ;  /* 0x000000ffff0d7224 */ /* 0x000fe400000e0e07 */
[----:B------:R-:W-:Y:S01]  /*0e20*/  FMUL R2, R2, UR4 ;  /* 0x0000000402027c20 */ /* 0x000fe20008400000 */
[----:B------:R-:W-:Y:S01]  /*0e30*/  IMAD.WIDE.U32 R8, R11, R24, R18 ;  /* 0x000000180b087225 */ /* 0x000fe200078e0012 */
[----:B------:R-:W-:-:S03]  /*0e40*/  ULDC UR4, c[0x0][0x154] ;  /* 0x0000550000047ab9 */ /* 0x000fc60000000800 */
[----:B------:R-:W-:Y:S01]  /*0e50*/  IMAD R10, R13, R24, RZ ;  /* 0x000000180d0a7224 */ /* 0x000fe200078e02ff */
[----:B------:R-:W2:Y:S01]  /*0e60*/  LDC R7, c[0x0][0x144] ;  /* 0x00005100ff077b82 */ /* 0x000ea20000000800 */
[----:B------:R-:W3:Y:S02]  /*0e70*/  F2I.U32.TRUNC.NTZ R2, R2 ;  /* 0x0000000200027305 */ /* 0x000ee4000020f000 */
[----:B------:R-:W-:-:S04]  /*0e80*/  IMAD R11, R11, R25, R10 ;  /* 0x000000190b0b7224 */ /* 0x000fc800078e020a */
[----:B------:R-:W-:Y:S01]  /*0e90*/  IMAD.IADD R9, R9, 0x1, R11 ;  /* 0x0000000109097824 */ /* 0x000fe200078e020b */
[----:B------:R-:W4:Y:S01]  /*0ea0*/  LDC R22, c[0x0][0x608] ;  /* 0x00018200ff167b82 */ /* 0x000f220000000800 */
[----:B------:R-:W-:-:S03]  /*0eb0*/  IMAD.MOV.U32 R11, RZ, RZ, -0x1 ;  /* 0xffffffffff0b7424 */ /* 0x000fc600078e00ff */
[--C-:B0-----:R-:W-:Y:S02]  /*0ec0*/  SHF.R.U64 R20, R8, R12, R9.reuse ;  /* 0x0000000c08147219 */ /* 0x101fe40000001209 */
[----:B------:R-:W-:Y:S02]  /*0ed0*/  I2FP.F32.U32 R8, R14 ;  /* 0x0000000e00087245 */ /* 0x000fe40000201000 */
[----:B------:R-:W0:Y:S01]  /*0ee0*/  LDC R24, c[0x0][0x658] ;  /* 0x00019600ff187b82 */ /* 0x000e220000000800 */
[----:B-1----:R-:W-:Y:S01]  /*0ef0*/  ISETP.NE.U32.AND P0, PT, R26, RZ, PT ;  /* 0x000000ff1a00720c */ /* 0x002fe20003f05070 */
[----:B---3--:R-:W-:Y:S02]  /*0f00*/  IMAD.MOV R10, RZ, RZ, -R2 ;  /* 0x000000ffff0a7224 */ /* 0x008fe400078e0a02 */
[----:B------:R-:W-:Y:S01]  /*0f10*/  FMUL R8, R8, UR4 ;  /* 0x0000000408087c20 */ /* 0x000fe20008400000 */
[----:B------:R-:W-:Y:S02]  /*0f20*/  SHF.R.U32.HI R9, RZ, R12, R9 ;  /* 0x0000000cff097219 */ /* 0x000fe40000011609 */
[----:B------:R-:W-:Y:S01]  /*0f30*/  ISETP.NE.AND.EX P0, PT, R27, RZ, PT, P0 ;  /* 0x000000ff1b00720c */ /* 0x000fe20003f05300 */
[----:B------:R1:W3:Y:S01]  /*0f40*/  F2I.U32.TRUNC.NTZ R15, R8 ;  /* 0x00000008000f7305 */ /* 0x0002e2000020f000 */
[----:B------:R-:W1:Y:S01]  /*0f50*/  LDC R19, c[0x0][0x148] ;  /* 0x00005200ff137b82 */ /* 0x000e620000000800 */
[----:B--2---:R-:W-:-:S07]  /*0f60*/  IMAD R2, R7, R10, R6 ;  /* 0x0000000a07027224 */ /* 0x004fce00078e0206 */
[----:B------:R-:W2:Y:S01]  /*0f70*/  LDC R25, c[0x0][0x600] ;  /* 0x00018000ff197b82 */ /* 0x000ea20000000800 */
[-CC-:B----4-:R-:W-:Y:S02]  /*0f80*/  SHF.R.U64 R32, R20, R22.reuse, R9.reuse ;  /* 0x0000001614207219 */ /* 0x190fe40000001209 */
[----:B------:R-:W-:Y:S01]  /*0f90*/  SHF.R.U32.HI R7, RZ, R22, R9 ;  /* 0x00000016ff077219 */ /* 0x000fe20000011609 */
[----:B------:R-:W-:-:S04]  /*0fa0*/  IMAD.MOV.U32 R9, RZ, RZ, 0x1 ;  /* 0x00000001ff097424 */ /* 0x000fc800078e00ff */
[----:B------:R-:W4:Y:S01]  /*0fb0*/  LDC R28, c[0x0][0x648] ;  /* 0x00019200ff1c7b82 */ /* 0x000f220000000800 */
[-C--:B0-----:R-:W-:Y:S02]  /*0fc0*/  SHF.L.U32 R6, R11, R24.reuse, RZ ;  /* 0x000000180b067219 */ /* 0x081fe400000006ff */
[--C-:B------:R-:W-:Y:S02]  /*0fd0*/  SHF.R.U64 R22, R32, R24, R7.reuse ;  /* 0x0000001820167219 */ /* 0x100fe40000001207 */
[----:B------:R-:W-:Y:S02]  /*0fe0*/  LOP3.LUT R13, RZ, R6, RZ, 0x33, !PT ;  /* 0x00000006ff0d7212 */ /* 0x000fe400078e33ff */
[-C--:B------:R-:W-:Y:S01]  /*0ff0*/  SHF.R.U32.HI R7, RZ, R24.reuse, R7 ;  /* 0x00000018ff077219 */ /* 0x080fe20000011607 */
[----:B------:R-:W0:Y:S01]  /*1000*/  LDC R29, c[0x0][0x638] ;  /* 0x00018e00ff1d7b82 */ /* 0x000e220000000800 */
[----:B------:R-:W-:Y:S01]  /*1010*/  SHF.L.U32 R12, R9, R24, RZ ;  /* 0x00000018090c7219 */ /* 0x000fe200000006ff */
[----:B------:R-:W-:-:S06]  /*1020*/  IMAD.MOV.U32 R6, RZ, RZ, R22 ;  /* 0x000000ffff067224 */ /* 0x000fcc00078e0016 */
[----:B------:R-:W0:Y:S01]  /*1030*/  LDC R30, c[0x0][0x610] ;  /* 0x00018400ff1e7b82 */ /* 0x000e220000000800 */
[----:B-1-3--:R-:W-:Y:S05]  /*1040*/  @!P0 BRA `(.L_x_12) ;  /* 0x0000000000288947 */ /* 0x00afea0003800000 */
[----:B------:R-:W1:Y:S02]  /*1050*/  LDC R11, c[0x0][0x64c] ;  /* 0x00019300ff0b7b82 */ /* 0x000e640000000800 */
[----:B-1----:R-:W-:-:S05]  /*1060*/  IADD3 R11, P0, R22, R11, RZ ;  /* 0x0000000b160b7210 */ /* 0x002fca0007f1e0ff */
        /* <DEDUP_REMOVED lines=8> */
.L_x_12:
[----:B----4-:R-:W-:Y:S01]  /*10f0*/  SHF.R.U64 R6, R6, R28, R7 ;  /* 0x0000001c06067219 */ /* 0x010fe20000001207 */
[----:B--2---:R-:W-:Y:S01]  /*1100*/  VIADD R7, R25, 0xffffffff ;  /* 0xffffffff19077836 */ /* 0x004fe20000000000 */
[----:B------:R-:W-:Y:S01]  /*1110*/  LOP3.LUT R13, R32, R13, RZ, 0xc0, !PT ;  /* 0x0000000d200d7212 */ /* 0x000fe200078ec0ff */
[----:B------:R-:W-:Y:S02]  /*1120*/  IMAD.MOV R15, RZ, RZ, -R15 ;  /* 0x000000ffff0f7224 */ /* 0x000fe400078e0a0f */
[----:B------:R-:W-:Y:S01]  /*1130*/  IMAD.MOV R8, RZ, RZ, -R6 ;  /* 0x000000ffff087224 */ /* 0x000fe200078e0a06 */
[----:B------:R-:W-:Y:S01]  /*1140*/  LOP3.LUT R7, R20, R7, RZ, 0xc0, !PT ;  /* 0x0000000714077212 */ /* 0x000fe200078ec0ff */
[----:B------:R-:W-:Y:S02]  /*1150*/  IMAD R13, R12, R6, R13 ;  /* 0x000000060c0d7224 */ /* 0x000fe400078e020d */
[----:B------:R-:W-:Y:S02]  /*1160*/  @P1 IMAD R2, R19, R15, R14 ;  /* 0x0000000f13021224 */ /* 0x000fe400078e020e */
[----:B0-----:R-:W-:-:S02]  /*1170*/  IMAD R6, R8, R29, R22 ;  /* 0x0000001d08067224 */ /* 0x001fc400078e0216 */
[----:B------:R-:W-:Y:S02]  /*1180*/  IMAD R2, R13, R30, R2 ;  /* 0x0000001e0d027224 */ /* 0x000fe400078e0202 */
[----:B------:R-:W-:Y:S02]  /*1190*/  IMAD R19, R6, R25, R7 ;  /* 0x0000001906137224 */ /* 0x000fe400078e0207 */
[----:B------:R-:W-:-:S03]  /*11a0*/  IMAD.MOV.U32 R8, RZ, RZ, 0x1 ;  /* 0x00000001ff087424 */ /* 0x000fc600078e00ff */
[----:B------:R-:W-:Y:S02]  /*11b0*/  SEL R22, R19, R2, !P1 ;  /* 0x0000000213167207 */ /* 0x000fe40004800000 */
[----:B------:R-:W-:Y:S01]  /*11c0*/  SEL R19, R2, R19, !P1 ;  /* 0x0000001302137207 */ /* 0x000fe20004800000 */
[----:B------:R-:W-:-:S07]  /*11d0*/  IMAD.MOV.U32 R2, RZ, RZ, R31 ;  /* 0x000000ffff027224 */ /* 0x000fce00078e001f */
.L_x_10:
[----:B------:R-:W-:Y:S05]  /*11e0*/  @!P2 BRA `(.L_x_13) ;  /* 0x0000007400a0a947 */ /* 0x000fea0003800000 */
[----:B------:R-:W-:-:S13]  /*11f0*/  ISETP.GT.U32.AND P0, PT, R33, 0x1, PT ;  /* 0x000000012100780c */ /* 0x000fda0003f04070 */
[----:B------:R-:W-:Y:S05]  /*1200*/  @P0 EXIT ;  /* 0x000000000000094d */ /* 0x000fea0003800000 */
.L_x_14:
[----:B------:R-:W-:-:S08]  /*1210*/  NOP ;  /* 0x0000000000007918 */ /* 0x000fd00000000000 */
[----:B------:R-:W1:Y:S02]  /*1220*/  USETMAXREG.TRY_ALLOC.CTAPOOL UP0, 0xe8 ;  /* 0x000000e8000079c8 */ /* 0x000e640008000600 */
[----:B-1----:R-:W-:-:S13]  /*1230*/  PLOP3.LUT P0, PT, PT, PT, UP0, 0x80, 0x0 ;  /* 0x000000000000781c */ /* 0x002fda0003f0f008 */
[----:B------:R-:W-:Y:S05]  /*1240*/  @!P0 BRA `(.L_x_14) ;  /* 0xfffffffc00f08947 */ /* 0x000fea000383ffff */
[----:B------:R-:W-:-:S13]  /*1250*/  LOP3.LUT P0, RZ, R8, 0xff, RZ, 0xc0, !PT ;  /* 0x000000ff08ff7812 */ /* 0x000fda000780c0ff */
[----:B------:R-:W-:Y:S05]  /*1260*/  @!P0 EXIT ;  /* 0x000000000000894d */ /* 0x000fea0003800000 */
[----:B------:R-:W1:Y:S01]  /*1270*/  S2UR UR4, SR_CgaCtaId ;  /* 0x00000000000479c3 */ /* 0x000e620000008800 */
[----:B------:R-:W-:Y:S01]  /*1280*/  VIADD R6, R5, 0xffffffff ;  /* 0xffffffff05067836 */ /* 0x000fe20000000000 */
[----:B------:R-:W-:Y:S01]  /*1290*/  SHF.R.S32.HI R0, RZ, 0x1f, R3 ;  /* 0x0000001fff007819 */ /* 0x000fe20000011403 */
[----:B------:R-:W-:Y:S01]  /*12a0*/  UMOV UR41, 0x400 ;  /* 0x0000040000297882 */ /* 0x000fe20000000000 */
[----:B------:R-:W-:Y:S02]  /*12b0*/  UISETP.LT.AND UP0, UPT, UR40, 0x1, UPT ;  /* 0x000000012800788c */ /* 0x000fe4000bf01270 */
[----:B------:R-:W-:Y:S01]  /*12c0*/  R2UR UR42, R6 ;  /* 0x00000000062a72ca */ /* 0x000fe200000e0000 */
[----:B------:R-:W-:Y:S01]  /*12d0*/  ULDC UR5, c[0x0][0x284] ;  /* 0x0000a10000057ab9 */ /* 0x000fe20000000800 */
[CC--:B------:R-:W-:Y:S01]  /*12e0*/  LEA.HI R4, R0.reuse, R3.reuse, RZ, 0x2 ;  /* 0x0000000300047211 */ /* 0x0c0fe200078f10ff */
[----:B------:R-:W-:Y:S01]  /*12f0*/  USEL UR43, UR40, 0x1, UP0 ;  /* 0x00000001282b7887 */ /* 0x000fe20008000000 */
[----:B------:R-:W-:Y:S01]  /*1300*/  LEA.HI R0, R0, R3, RZ, 0x5 ;  /* 0x0000000300007211 */ /* 0x000fe200078f28ff */
[----:B------:R-:W-:Y:S01]  /*1310*/  USHF.L.U32 UR44, UR40, 0x1, URZ ;  /* 0x00000001282c7899 */ /* 0x000fe2000800063f */
[--C-:B------:R-:W-:Y:S01]  /*1320*/  SHF.R.S32.HI R154, RZ, 0x2, R4.reuse ;  /* 0x00000002ff9a7819 */ /* 0x100fe20000011404 */
[----:B------:R-:W-:Y:S01]  /*1330*/  UIADD3 UR43, -UR43, UR40, URZ ;  /* 0x000000282b2b7290 */ /* 0x000fe2000fffe13f */
[----:B------:R-:W-:-:S02]  /*1340*/  SHF.R.S32.HI R5, RZ, 0x1f, R4 ;  /* 0x0000001fff057819 */ /* 0x000fc40000011404 */
[----:B------:R-:W-:Y:S02]  /*1350*/  LOP3.LUT R156, R4, 0xfffffffc, RZ, 0xc0, !PT ;  /* 0xfffffffc049c7812 */ /* 0x000fe400078ec0ff */
[----:B------:R-:W-:Y:S01]  /*1360*/  LEA.HI R5, R5, R154, RZ, 0x3 ;  /* 0x0000009a05057211 */ /* 0x000fe200078f18ff */
[----:B------:R-:W-:Y:S01]  /*1370*/  USHF.L.U32 UR42, UR42, 0x3, URZ ;  /* 0x000000032a2a7899 */ /* 0x000fe2000800063f */
[----:B------:R-:W-:Y:S01]  /*1380*/  ISETP.NE.AND P0, PT, R6, RZ, PT ;  /* 0x000000ff0600720c */ /* 0x000fe20003f05270 */
[----:B------:R-:W-:Y:S01]  /*1390*/  IMAD.IADD R156, R3, 0x1, -R156 ;  /* 0x00000001039c7824 */ /* 0x000fe200078e0a9c */
[----:B------:R-:W-:Y:S01]  /*13a0*/  LOP3.LUT R5, R5, 0xfffffff8, RZ, 0xc0, !PT ;  /* 0xfffffff805057812 */ /* 0x000fe200078ec0ff */
[----:B-1----:R-:W-:Y:S02]  /*13b0*/  ULEA UR41, UR4, UR41, 0x18 ;  /* 0x0000002904297291 */ /* 0x002fe4000f8ec03f */
[----:B------:R-:W-:Y:S01]  /*13c0*/  IMAD.U32 R158, RZ, RZ, UR42 ;  /* 0x0000002aff9e7e24 */ /* 0x000fe2000f8e00ff */
[----:B------:R-:W-:Y:S01]  /*13d0*/  SEL R163, RZ, 0x1, P0 ;  /* 0x00000001ffa37807 */ /* 0x000fe20000000000 */
[----:B------:R-:W-:Y:S01]  /*13e0*/  IMAD.IADD R154, R154, 0x1, -R5 ;  /* 0x000000019a9a7824 */ /* 0x000fe200078e0a05 */
[----:B------:R-:W-:Y:S01]  /*13f0*/  UIADD3 UR45, UR41, 0x80, URZ ;  /* 0x00000080292d7890 */ /* 0x000fe2000fffe03f */
[----:B------:R-:W-:-:S02]  /*1400*/  SHF.R.S32.HI R5, RZ, 0x5, R0 ;  /* 0x00000005ff057819 */ /* 0x000fc40000011400 */
[C---:B------:R-:W-:Y:S02]  /*1410*/  LOP3.LUT R160, R158.reuse, 0x8, RZ, 0xc0, !PT ;  /* 0x000000089ea07812 */ /* 0x040fe400078ec0ff */
[--C-:B------:R-:W-:Y:S01]  /*1420*/  SHF.R.S32.HI R155, RZ, 0x1f, R154.reuse ;  /* 0x0000001fff9b7819 */ /* 0x100fe2000001149a */
[C-C-:B------:R-:W-:Y:S01]  /*1430*/  IMAD R161, R5.reuse, -0x10, -R154.reuse ;  /* 0xfffffff005a17824 */ /* 0x140fe200078e0a9a */
[----:B------:R-:W-:Y:S01]  /*1440*/  LOP3.LUT R158, R158, 0x8, RZ, 0xc, !PT ;  /* 0x000000089e9e7812 */ /* 0x000fe200078e0cff */
[----:B------:R-:W-:Y:S01]  /*1450*/  IMAD.U32 R159, RZ, RZ, UR45 ;  /* 0x0000002dff9f7e24 */ /* 0x000fe2000f8e00ff */
[----:B------:R-:W-:Y:S01]  /*1460*/  LOP3.LUT R160, R160, 0x18, RZ, 0x3c, !PT ;  /* 0x00000018a0a07812 */ /* 0x000fe200078e3cff */
[----:B------:R-:W-:-:S04]  /*1470*/  IMAD.WIDE R154, R5, 0x10, R154 ;  /* 0x00000010059a7825 */ /* 0x000fc800078e029a */
[----:B------:R-:W-:Y:S02]  /*1480*/  VIADD R157, R159, UR42 ;  /* 0x0000002a9f9d7c36 */ /* 0x000fe40008000000 */
[----:B------:R-:W-:-:S07]  /*1490*/  VIADD R161, R161, UR5 ;  /* 0x00000005a1a17c36 */ /* 0x000fce0008000000 */
.L_x_294:
[----:B------:R-:W-:Y:S01]  /*14a0*/  SHF.L.U32 R0, R163, 0x1f, RZ ;  /* 0x0000001fa3007819 */ /* 0x000fe200000006ff */
[----:B------:R-:W-:Y:S02]  /*14b0*/  ULDC UR4, c[0x0][0x28c] ;  /* 0x0000a30000047ab9 */ /* 0x000fe40000000800 */
[----:B------:R-:W-:Y:S01]  /*14c0*/  ISETP.LT.AND P1, PT, RZ, UR4, PT ;  /* 0x00000004ff007c0c */ /* 0x000fe2000bf21270 */
[----:B-1----:R-:W1:Y:S02]  /*14d0*/  SYNCS.PHASECHK.TRANS64.TRYWAIT P0, [R159+UR42], R0 ;  /* 0x000000009f0075a7 */ /* 0x002e64000800016a */
[----:B-1-34-:R-:W-:Y:S10]  /*14e0*/  @!P0 BRA `(.L_x_15) ;  /* 0x00000084004c8947 */ /* 0x01aff40003800000 */
.L_x_319:
[----:B------:R-:W-:Y:S05]  /*14f0*/  @P1 BRA `(.L_x_16) ;  /* 0x0000000000401947 */ /* 0x000fea0003800000 */
[----:B-1----:R-:W-:Y:S01]  /*1500*/  MOV R0, 0x0 ;  /* 0x0000000000007802 */ /* 0x002fe20000000f00 */
[----:B------:R-:W-:Y:S01]  /*1510*/  ULDC.64 UR4, c[0x4][0x68] ;  /* 0x01001a0000047ab9 */ /* 0x000fe20000000a00 */
[----:B------:R-:W-:Y:S01]  /*1520*/  ULDC.64 UR6, c[0x4][0x8] ;  /* 0x0100020000067ab9 */ /* 0x000fe20000000a00 */
[----:B------:R-:W-:Y:S01]  /*1530*/  IMAD.U32 R4, RZ, RZ, UR4 ;  /* 0x00000004ff047e24 */ /* 0x000fe2000f8e00ff */
[----:B------:R1:W2:Y:S01]  /*1540*/  LDC.64 R14, c[0x4][R0] ;  /* 0x01000000000e7b82 */ /* 0x0002a20000000a00 */
[----:B------:R-:W-:Y:S01]  /*1550*/  IMAD.U32 R5, RZ, RZ, UR5 ;  /* 0x00000005ff057e24 */ /* 0x000fe2000f8e00ff */
[----:B------:R-:W-:Y:S01]  /*1560*/  ULDC.64 UR4, c[0x4][0x70] ;  /* 0x01001c0000047ab9 */ /* 0x000fe20000000a00 */
[----:B------:R-:W-:Y:S02]  /*1570*/  IMAD.U32 R10, RZ, RZ, UR6 ;  /* 0x00000006ff0a7e24 */ /* 0x000fe4000f8e00ff */
[----:B------:R-:W-:Y:S02]  /*1580*/  IMAD.U32 R6, RZ, RZ, UR4 ;  /* 0x00000004ff067e24 */ /* 0x000fe4000f8e00ff */
[----:B------:R-:W-:-:S02]  /*1590*/  IMAD.U32 R7, RZ, RZ, UR5 ;  /* 0x00000005ff077e24 */ /* 0x000fc4000f8e00ff */
[----:B------:R-:W-:Y:S02]  /*15a0*/  IMAD.U32 R11, RZ, RZ, UR7 ;  /* 0x00000007ff0b7e24 */ /* 0x000fe4000f8e00ff */
[----:B------:R-:W-:Y:S02]  /*15b0*/  IMAD.MOV.U32 R8, RZ, RZ, 0x1e1 ;  /* 0x000001e1ff087424 */ /* 0x000fe400078e00ff */
[----:B0-----:R-:W-:Y:S02]  /*15c0*/  IMAD.MOV.U32 R12, RZ, RZ, 0x1 ;  /* 0x00000001ff0c7424 */ /* 0x001fe400078e00ff */
[----:B-1----:R-:W-:-:S07]  /*15d0*/  IMAD.MOV.U32 R13, RZ, RZ, RZ ;  /* 0x000000ffff0d7224 */ /* 0x002fce00078e00ff */
[----:B------:R-:W-:-:S07]  /*15e0*/  LEPC R20, `(.L_x_16) ;  /* 0x000000001014794e */ /* 0x000fce0000000000 */
[----:B--2--5:R-:W-:Y:S05]  /*15f0*/  CALL.ABS.NOINC R14 ;  /* 0x000000000e007343 */ /* 0x024fea0003c00000 */
.L_x_16:
[----:B-1----:R-:W-:-:S04]  /*1600*/  LOP3.LUT R0, R16, 0x1, RZ, 0xfc, !PT ;  /* 0x0000000110007812 */ /* 0x002fc800078efcff */
[----:B------:R-:W-:-:S13]  /*1610*/  ISETP.NE.AND P0, PT, R0, 0x3, PT ;  /* 0x000000030000780c */ /* 0x000fda0003f05270 */
[----:B------:R-:W-:Y:S05]  /*1620*/  @!P0 BRA `(.L_x_17) ;  /* 0x0000000000048947 */ /* 0x000fea0003800000 */
[----:B------:R-:W-:Y:S01]  /*1630*/  BPT.TRAP 0x1 ;  /* 0x000000040000795c */ /* 0x000fe20000300000 */
.L_x_17:
[----:B------:R-:W-:Y:S02]  /*1640*/  IMAD.U32 R3, RZ, RZ, UR39 ;  /* 0x00000027ff037e24 */ /* 0x000fe4000f8e00ff */
[----:B------:R-:W-:-:S03]  /*1650*/  IMAD.U32 R0, RZ, RZ, UR38 ;  /* 0x00000026ff007e24 */ /* 0x000fc6000f8e00ff */
[----:B------:R-:W-:Y:S02]  /*1660*/  LEA R3, R3, UR41, 0x3 ;  /* 0x0000002903037c11 */ /* 0x000fe4000f8e18ff */
[----:B------:R-:W-:-:S04]  /*1670*/  SHF.L.U32 R0, R0, 0x1f, RZ ;  /* 0x0000001f00007819 */ /* 0x000fc800000006ff */
[----:B------:R1:W2:Y:S01]  /*1680*/  SYNCS.PHASECHK.TRANS64.TRYWAIT P1, [R3+URZ], R0 ;  /* 0x00000000030075a7 */ /* 0x0002a2000802017f */
[----:B------:R-:W-:Y:S05]  /*1690*/  @!P0 BRA `(.L_x_18) ;  /* 0x0000000000048947 */ /* 0x000fea0003800000 */
[----:B------:R-:W-:Y:S01]  /*16a0*/  BPT.TRAP 0x1 ;  /* 0x000000040000795c */ /* 0x000fe20000300000 */
.L_x_18:
[----:B------:R-:W-:-:S05]  /*16b0*/  IMAD.U32 R4, RZ, RZ, UR43 ;  /* 0x0000002bff047e24 */ /* 0x000fca000f8e00ff */
[----:B------:R-:W-:Y:S01]  /*16c0*/  ISETP.GE.AND P2, PT, R4, 0x1, PT ;  /* 0x000000010400780c */ /* 0x000fe20003f46270 */
[----:B--2---:R-:W-:-:S12]  /*16d0*/  @P1 BRA `(.L_x_19) ;  /* 0x0000000000081947 */ /* 0x004fd80003800000 */
[----:B------:R-:W2:Y:S02]  /*16e0*/  SYNCS.PHASECHK.TRANS64.TRYWAIT P1, [R3+URZ], R0 ;  /* 0x00000000030075a7 */ /* 0x000ea4000802017f */
[----:B--2---:R-:W-:Y:S05]  /*16f0*/  @!P1 BRA `(.L_x_20) ;  /* 0x0000008000dc9947 */ /* 0x004fea0003800000 */
.L_x_19:
[----:B------:R-:W-:Y:S05]  /*1700*/  WARPSYNC.ALL ;  /* 0x0000000000007948 */ /* 0x000fea0003800000 */
[----:B------:R-:W-:Y:S01]  /*1710*/  UIADD3 UR4, UR41, 0x180, URZ ;  /* 0x0000018029047890 */ /* 0x000fe2000fffe03f */
[----:B------:R-:W-:Y:S01]  /*1720*/  WARPGROUP.ARRIVE ;  /* 0x00000000000079c5 */ /* 0x000fe20000000000 */
[----:B------:R-:W-:Y:S02]  /*1730*/  UIADD3 UR5, UR41, 0x7180, URZ ;  /* 0x0000718029057890 */ /* 0x000fe4000fffe03f */
[----:B------:R-:W-:Y:S02]  /*1740*/  USHF.R.U32.HI UR4, URZ, 0x4, UR4 ;  /* 0x000000043f047899 */ /* 0x000fe40008011604 */
[----:B------:R-:W-:-:S02]  /*1750*/  USHF.R.U32.HI UR5, URZ, 0x4, UR5 ;  /* 0x000000043f057899 */ /* 0x000fc40008011605 */
[----:B------:R-:W-:Y:S02]  /*1760*/  ULOP3.LUT UR4, UR4, 0x3fff, URZ, 0xc0, !UPT ;  /* 0x00003fff04047892 */ /* 0x000fe4000f8ec03f */
[----:B------:R-:W-:Y:S02]  /*1770*/  ULOP3.LUT UR5, UR5, 0x3fff, URZ, 0xc0, !UPT ;  /* 0x00003fff05057892 */ /* 0x000fe4000f8ec03f */
[----:B------:R-:W-:Y:S02]  /*1780*/  ULOP3.LUT UR11, UR4, 0x10000, URZ, 0xfc, !UPT ;  /* 0x00010000040b7892 */ /* 0x000fe4000f8efc3f */
[----:B------:R-:W-:Y:S02]  /*1790*/  ULOP3.LUT UR10, UR5, 0x10000, URZ, 0xfc, !UPT ;  /* 0x00010000050a7892 */ /* 0x000fe4000f8efc3f */
[----:B------:R-:W-:Y:S02]  /*17a0*/  ULEA UR4, UR39, UR11, 0x8 ;  /* 0x0000000b27047291 */ /* 0x000fe4000f8e403f */
[----:B------:R-:W-:Y:S01]  /*17b0*/  ULEA UR6, UR39, UR10, 0xa ;  /* 0x0000000a27067291 */ /* 0x000fe2000f8e503f */
[----:B------:R-:W-:Y:S01]  /*17c0*/  UMOV UR5, 0x80000020 ;  /* 0x8000002000057882 */ /* 0x000fe20000000000 */
[----:B------:R-:W-:-:S07]  /*17d0*/  UMOV UR7, 0x80000020 ;  /* 0x8000002000077882 */ /* 0x000fce0000000000 */
[----:B------:R-:W-:Y:S01]  /*17e0*/  IGMMA.64x256x32.S8.S8 R24, gdesc[UR4], RZ, !UPT, gsb0 ;  /* 0x06600000041879f1 */ /* 0x000fe2000c0410ff */
[----:B------:R-:W-:Y:S02]  /*17f0*/  UIADD3 UR4, UR4, 0x2, URZ ;  /* 0x0000000204047890 */ /* 0x000fe4000fffe03f */
[----:B------:R-:W-:Y:S01]  /*1800*/  UIADD3 UR6, UR6, 0x2, URZ ;  /* 0x0000000206067890 */ /* 0x000fe2000fffe03f */
[----:B------:R-:W-:Y:S01]  /*1810*/  UMOV UR5, 0x80000020 ;  /* 0x8000002000057882 */ /* 0x000fe20000000000 */
[----:B------:R-:W-:Y:S01]  /*1820*/  UMOV UR7, 0x80000020 ;  /* 0x8000002000077882 */ /* 0x000fe20000000000 */
[----:B------:R-:W-:Y:S02]  /*1830*/  WARPGROUP.DEPBAR.LE gsb0, 0x0 ;  /* 0x00008000000079c5 */ /* 0x000fe40000010000 */
[----:B------:R-:W-:-:S06]  /*1840*/  WARPGROUP.ARRIVE ;  /* 0x00000000000079c5 */ /* 0x000fcc0000000000 */
[----:B------:R-:W-:Y:S03]  /*1850*/  IGMMA.64x256x32.S8.S8 R24, gdesc[UR4], R24, gsb0 ;  /* 0x06600000041879f1 */ /* 0x000fe60008041018 */
[----:B------:R-:W-:Y:S02]  /*1860*/  WARPGROUP.DEPBAR.LE gsb0, 0x0 ;  /* 0x00008000000079c5 */ /* 0x000fe40000010000 */
[----:B------:R-:W-:Y:S05]  /*1870*/  @!P2 BRA `(.L_x_21) ;  /* 0x0000000000d0a947 */ /* 0x000fea0003800000 */
[----:B------:R-:W-:Y:S01]  /*1880*/  UIADD3 UR4, UR39, 0x1, URZ ;  /* 0x0000000127047890 */ /* 0x000fe2000fffe03f */
[----:B-12---:R-:W-:Y:S01]  /*1890*/  IMAD.U32 R0, RZ, RZ, UR43 ;  /* 0x0000002bff007e24 */ /* 0x006fe2000f8e00ff */
[----:B------:R-:W-:Y:S02]  /*18a0*/  UMOV UR9, UR39 ;  /* 0x0000002700097c82 */ /* 0x000fe40008000000 */
[----:B------:R-:W-:-:S04]  /*18b0*/  UISETP.NE.AND UP0, UPT, UR4, 0x7, UPT ;  /* 0x000000070400788c */ /* 0x000fc8000bf05270 */
[----:B------:R-:W-:Y:S02]  /*18c0*/  USEL UR5, URZ, 0x1, UP0 ;  /* 0x000000013f057887 */ /* 0x000fe40008000000 */
[----:B------:R-:W-:Y:S02]  /*18d0*/  USEL UR8, UR4, URZ, UP0 ;  /* 0x0000003f04087287 */ /* 0x000fe40008000000 */
[----:B------:R-:W-:-:S06]  /*18e0*/  ULOP3.LUT UR5, UR38, UR5, URZ, 0x3c, !UPT ;  /* 0x0000000526057292 */ /* 0x000fcc000f8e3c3f */
[----:B------:R-:W-:-:S07]  /*18f0*/  IMAD.U32 R5, RZ, RZ, UR5 ;  /* 0x00000005ff057e24 */ /* 0x000fce000f8e00ff */
.L_x_28:
[----:B-12---:R-:W-:Y:S05]  /*1900*/  @!P0 BRA `(.L_x_22) ;  /* 0x0000000000048947 */ /* 0x006fea0003800000 */
[----:B------:R-:W-:Y:S01]  /*1910*/  BPT.TRAP 0x1 ;  /* 0x000000040000795c */ /* 0x000fe20000300000 */
.L_x_22:
[----:B------:R-:W-:Y:S01]  /*1920*/  ULEA UR4, UR8, UR41, 0x3 ;  /* 0x0000002908047291 */ /* 0x000fe2000f8e183f */
[----:B------:R-:W-:-:S08]  /*1930*/  SHF.L.U32 R3, R5, 0x1f, RZ ;  /* 0x0000001f05037819 */ /* 0x000fd000000006ff */
[----:B------:R1:W2:Y:S01]  /*1940*/  SYNCS.PHASECHK.TRANS64.TRYWAIT P1, [UR4], R3 ;  /* 0x00000003ff0075a7 */ /* 0x0002a20008020144 */
[----:B------:R-:W-:Y:S05]  /*1950*/  @!P0 BRA `(.L_x_23) ;  /* 0x0000000000048947 */ /* 0x000fea0003800000 */
[----:B------:R-:W-:Y:S01]  /*1960*/  BPT.TRAP 0x1 ;  /* 0x000000040000795c */ /* 0x000fe20000300000 */
.L_x_23:
[----:B--2---:R-:W-:Y:S05]  /*1970*/  @P1 BRA `(.L_x_24) ;  /* 0x0000000000081947 */ /* 0x004fea0003800000 */
[----:B------:R-:W2:Y:S02]  /*1980*/  SYNCS.PHASECHK.TRANS64.TRYWAIT P1, [UR4], R3 ;  /* 0x00000003ff0075a7 */ /* 0x000ea40008020144 */
[----:B--2---:R-:W-:Y:S05]  /*1990*/  @!P1 BRA `(.L_x_25) ;  /* 0x0000008000489947 */ /* 0x004fea0003800000 */
.L_x_24:
[----:B------:R-:W-:Y:S01]  /*19a0*/  ULEA UR4, UR8, UR11, 0x8 ;  /* 0x0000000b08047291 */ /* 0x000fe2000f8e403f */
[----:B------:R-:W-:Y:S01]  /*19b0*/  WARPGROUP.ARRIVE ;  /* 0x00000000000079c5 */ /* 0x000fe20000000000 */
[----:B------:R-:W-:Y:S01]  /*19c0*/  ULEA UR6, UR8, UR10, 0xa ;  /* 0x0000000a08067291 */ /* 0x000fe2000f8e503f */
[----:B------:R-:W-:Y:S01]  /*19d0*/  UMOV UR5, 0x80000020 ;  /* 0x8000002000057882 */ /* 0x000fe20000000000 */
[----:B------:R-:W-:-:S07]  /*19e0*/  UMOV UR7, 0x80000020 ;  /* 0x8000002000077882 */ /* 0x000fce0000000000 */
[----:B------:R-:W-:Y:S01]  /*19f0*/  IGMMA.64x256x32.S8.S8 R24, gdesc[UR4], R24, gsb0 ;  /* 0x06600000041879f1 */ /* 0x000fe20008041018 */
        /* <DEDUP_REMOVED lines=9> */
[----:B------:R-:W-:Y:S01]  /*1a90*/  BPT.TRAP 0x1 ;  /* 0x000000040000795c */ /* 0x000fe20000300000 */
.L_x_26:
[----:B------:R-:W-:Y:S01]  /*1aa0*/  ULEA UR4, UR9, UR41, 0x3 ;  /* 0x0000002909047291 */ /* 0x000fe2000f8e183f */
[----:B------:R-:W-:-:S03]  /*1ab0*/  ISETP.GT.U32.AND P1, PT, R16, 0x1, PT ;  /* 0x000000011000780c */ /* 0x000fc60003f24070 */
[----:B------:R-:W-:-:S04]  /*1ac0*/  UIADD3 UR4, UR4, 0x38, URZ ;  /* 0x0000003804047890 */ /* 0x000fc8000fffe03f */
[----:B------:R-:W-:-:S09]  /*1ad0*/  UPRMT UR4, URZ, 0x654, UR4 ;  /* 0x000006543f047896 */ /* 0x000fd20008000004 */
[----:B------:R-:W-:Y:S01]  /*1ae0*/  SYNCS.ARRIVE.TRANS64.RED.A1T0 RZ, [UR4], RZ ;  /* 0x000000ffffff79a7 */ /* 0x000fe20008100404 */
[----:B------:R-:W-:Y:S05]  /*1af0*/  @P1 BRA `(.L_x_27) ;  /* 0x0000000000041947 */ /* 0x000fea0003800000 */
[----:B------:R-:W-:Y:S01]  /*1b00*/  BPT.TRAP 0x1 ;  /* 0x000000040000795c */ /* 0x000fe20000300000 */
.L_x_27:
[----:B------:R-:W-:Y:S01]  /*1b10*/  UIADD3 UR8, UR8, 0x1, URZ ;  /* 0x0000000108087890 */ /* 0x000fe2000fffe03f */
[C---:B------:R-:W-:Y:S01]  /*1b20*/  ISETP.GT.AND P1, PT, R0.reuse, 0x1, PT ;  /* 0x000000010000780c */ /* 0x040fe20003f24270 */
[----:B------:R-:W-:Y:S01]  /*1b30*/  UIADD3 UR9, UR9, 0x1, URZ ;  /* 0x0000000109097890 */ /* 0x000fe2000fffe03f */
[----:B------:R-:W-:Y:S01]  /*1b40*/  VIADD R0, R0, 0xffffffff ;  /* 0xffffffff00007836 */ /* 0x000fe20000000000 */
[----:B------:R-:W-:Y:S02]  /*1b50*/  UISETP.NE.AND UP0, UPT, UR8, 0x7, UPT ;  /* 0x000000070800788c */ /* 0x000fe4000bf05270 */
[----:B------:R-:W-:Y:S02]  /*1b60*/  UISETP.NE.AND UP1, UPT, UR9, 0x7, UPT ;  /* 0x000000070900788c */ /* 0x000fe4000bf25270 */
[----:B------:R-:W-:Y:S02]  /*1b70*/  USEL UR4, URZ, 0x1, UP0 ;  /* 0x000000013f047887 */ /* 0x000fe40008000000 */
[----:B------:R-:W-:-:S02]  /*1b80*/  USEL UR8, UR8, URZ, UP0 ;  /* 0x0000003f08087287 */ /* 0x000fc40008000000 */
[----:B------:R-:W-:Y:S02]  /*1b90*/  USEL UR9, UR9, URZ, UP1 ;  /* 0x0000003f09097287 */ /* 0x000fe40008800000 */
[----:B------:R-:W-:Y:S01]  /*1ba0*/  LOP3.LUT R5, R5, UR4, RZ, 0x3c, !PT ;  /* 0x0000000405057c12 */ /* 0x000fe2000f8e3cff */
[----:B------:R-:W-:Y:S09]  /*1bb0*/  @P1 BRA `(.L_x_28) ;  /* 0xfffffffc00501947 */ /* 0x000ff2000383ffff */
.L_x_21:
[----:B-12---:R-:W1:Y:S01]  /*1bc0*/  LDC R0, c[0x0][0x28c] ;  /* 0x0000a300ff007b82 */ /* 0x006e620000000800 */
[----:B------:R2:W-:Y:S01]  /*1bd0*/  SYNCS.ARRIVE.TRANS64.A1T0 RZ, [R158+UR45], RZ ;  /* 0x000000ff9eff79a7 */ /* 0x0005e2000810002d */
[----:B-1----:R-:W-:-:S13]  /*1be0*/  ISETP.GE.AND P1, PT, R0, 0x1, PT ;  /* 0x000000010000780c */ /* 0x002fda0003f26270 */
[----:B--2---:R-:W-:Y:S05]  /*1bf0*/  @!P1 BRA `(.L_x_29) ;  /* 0x00000000003c9947 */ /* 0x004fea0003800000 */
[----:B------:R-:W-:Y:S05]  /*1c00*/  @!P0 BRA `(.L_x_30) ;  /* 0x0000000000048947 */ /* 0x000fea0003800000 */
[----:B------:R-:W-:Y:S01]  /*1c10*/  BPT.TRAP 0x1 ;  /* 0x000000040000795c */ /* 0x000fe20000300000 */
.L_x_30:
[----:B------:R-:W-:Y:S01]  /*1c20*/  UIADD3 UR6, UR43, UR39, URZ ;  /* 0x000000272b067290 */ /* 0x000fe2000fffe03f */
[----:B------:R-:W-:-:S03]  /*1c30*/  ISETP.GT.U32.AND P0, PT, R16, 0x1, PT ;  /* 0x000000011000780c */ /* 0x000fc60003f04070 */
[----:B------:R-:W-:-:S04]  /*1c40*/  UIMAD.WIDE.U32 UR4, UR6, 0x24924925, URZ ;  /* 0x24924925060478a5 */ /* 0x000fc8000f8e003f */
[----:B------:R-:W-:-:S04]  /*1c50*/  UIADD3 UR4, UR6, -UR5, URZ ;  /* 0x8000000506047290 */ /* 0x000fc8000fffe03f */
[----:B------:R-:W-:-:S04]  /*1c60*/  ULEA.HI UR4, UR4, UR5, URZ, 0x1f ;  /* 0x0000000504047291 */ /* 0x000fc8000f8ff83f */
[----:B------:R-:W-:-:S04]  /*1c70*/  USHF.R.U32.HI UR4, URZ, 0x2, UR4 ;  /* 0x000000023f047899 */ /* 0x000fc80008011604 */
[----:B------:R-:W-:-:S04]  /*1c80*/  UIMAD UR4, UR4, -0x7, UR6 ;  /* 0xfffffff9040478a4 */ /* 0x000fc8000f8e0206 */
[----:B------:R-:W-:-:S04]  /*1c90*/  ULEA UR4, UR4, UR41, 0x3 ;  /* 0x0000002904047291 */ /* 0x000fc8000f8e183f */
[----:B------:R-:W-:-:S04]  /*1ca0*/  UIADD3 UR4, UR4, 0x38, URZ ;  /* 0x0000003804047890 */ /* 0x000fc8000fffe03f */
[----:B------:R-:W-:-:S09]  /*1cb0*/  UPRMT UR4, URZ, 0x654, UR4 ;  /* 0x000006543f047896 */ /* 0x000fd20008000004 */
[----:B------:R-:W-:Y:S01]  /*1cc0*/  SYNCS.ARRIVE.TRANS64.RED.A1T0 RZ, [UR4], RZ ;  /* 0x000000ffffff79a7 */ /* 0x000fe20008100404 */
[----:B------:R-:W-:Y:S05]  /*1cd0*/  @P0 BRA `(.L_x_29) ;  /* 0x0000000000040947 */ /* 0x000fea0003800000 */
[----:B------:R-:W-:Y:S01]  /*1ce0*/  BPT.TRAP 0x1 ;  /* 0x000000040000795c */ /* 0x000fe20000300000 */
.L_x_29:
[----:B------:R-:W-:Y:S01]  /*1cf0*/  SHF.L.U32 R0, R163, 0x1f, RZ ;  /* 0x0000001fa3007819 */ /* 0x000fe200000006ff */
[----:B------:R-:W-:Y:S01]  /*1d00*/  UIADD3 UR39, UR44, UR39, URZ ;  /* 0x000000272c277290 */ /* 0x000fe2000fffe03f */
[----:B------:R-:W1:Y:S01]  /*1d10*/  LDC R7, c[0x0][0x288] ;  /* 0x0000a200ff077b82 */ /* 0x000e620000000800 */
[----:B------:R-:W-:Y:S01]  /*1d20*/  UISETP.GE.U32.AND UP1, UPT, UR44, 0x7, UPT ;  /* 0x000000072c00788c */ /* 0x000fe2000bf26070 */
[----:B------:R-:W-:Y:S01]  /*1d30*/  IMAD.SHL.U32 R8, R156, 0x2, RZ ;  /* 0x000000029c087824 */ /* 0x000fe200078e00ff */
[----:B------:R-:W-:Y:S02]  /*1d40*/  UISETP.GT.U32.AND UP0, UPT, UR39, 0x6, UPT ;  /* 0x000000062700788c */ /* 0x000fe4000bf04070 */
[----:B------:R-:W-:Y:S02]  /*1d50*/  UIMAD.WIDE.U32 UR4, UR39, 0x24924925, URZ ;  /* 0x24924925270478a5 */ /* 0x000fe4000f8e003f */
[----:B------:R-:W-:Y:S01]  /*1d60*/  UISETP.LT.U32.AND UP0, UPT, UR44, 0x7, UP0 ;  /* 0x000000072c00788c */ /* 0x000fe20008701070 */
[----:B------:R-:W2:Y:S01]  /*1d70*/  SYNCS.PHASECHK.TRANS64.TRYWAIT P0, [R159+UR42+0x10], R0 ;  /* 0x000010009f0075a7 */ /* 0x000ea2000800016a */
[----:B------:R-:W-:Y:S01]  /*1d80*/  UIADD3 UR4, UR39, -UR5, URZ ;  /* 0x8000000527047290 */ /* 0x000fe2000fffe03f */
[----:B------:R-:W-:Y:S01]  /*1d90*/  SHF.R.S32.HI R9, RZ, 0x1f, R8 ;  /* 0x0000001fff097819 */ /* 0x000fe20000011408 */
[----:B------:R-:W-:-:S02]  /*1da0*/  USEL UR6, URZ, 0x1, !UP0 ;  /* 0x000000013f067887 */ /* 0x000fc4000c000000 */
[----:B------:R-:W-:Y:S02]  /*1db0*/  ULEA.HI UR4, UR4, UR5, URZ, 0x1f ;  /* 0x0000000504047291 */ /* 0x000fe4000f8ff83f */
[----:B------:R-:W-:Y:S02]  /*1dc0*/  ULOP3.LUT UR38, UR38, UR6, URZ, 0x3c, !UPT ;  /* 0x0000000626267292 */ /* 0x000fe4000f8e3c3f */
[----:B------:R-:W-:-:S04]  /*1dd0*/  USHF.R.U32.HI UR4, URZ, 0x2, UR4 ;  /* 0x000000023f047899 */ /* 0x000fc80008011604 */
[----:B------:R-:W-:Y:S02]  /*1de0*/  @UP1 ULOP3.LUT UR38, UR38, 0x1, UR4, 0x78, !UPT ;  /* 0x0000000126261892 */ /* 0x000fe4000f8e7804 */
[----:B------:R-:W-:Y:S01]  /*1df0*/  UIMAD UR39, UR4, -0x7, UR39 ;  /* 0xfffffff9042778a4 */ /* 0x000fe2000f8e0227 */
[----:B-12---:R-:W-:Y:S11]  /*1e00*/  @!P0 BRA `(.L_x_31) ;  /* 0x0000007c00448947 */ /* 0x006ff60003800000 */
.L_x_320:
[----:B-1----:R-:W-:Y:S01]  /*1e10*/  IMAD.SHL.U32 R0, R19, 0x40, RZ ;  /* 0x0000004013007824 */ /* 0x002fe200078e00ff */
[----:B------:R-:W-:Y:S01]  /*1e20*/  ULDC UR6, c[0x0][0x284] ;  /* 0x0000a10000067ab9 */ /* 0x000fe20000000800 */
[----:B------:R-:W-:Y:S01]  /*1e30*/  IMAD.SHL.U32 R22, R22, 0x100, RZ ;  /* 0x0000010016167824 */ /* 0x000fe200078e00ff */
[----:B------:R-:W-:Y:S01]  /*1e40*/  SHF.R.S32.HI R15, RZ, 0x1f, R2 ;  /* 0x0000001fff0f7819 */ /* 0x000fe20000011402 */
[----:B------:R-:W-:Y:S01]  /*1e50*/  ULDC.64 UR4, c[0x0][0x5d0] ;  /* 0x0001740000047ab9 */ /* 0x000fe20000000a00 */
[----:B------:R-:W-:Y:S01]  /*1e60*/  ISETP.GE.AND P0, PT, R0, UR6, PT ;  /* 0x0000000600007c0c */ /* 0x000fe2000bf06270 */
[----:B------:R-:W-:Y:S01]  /*1e70*/  IMAD.WIDE.U32 R4, R2, UR4, R8 ;  /* 0x0000000402047c25 */ /* 0x000fe2000f8e0008 */
[----:B------:R-:W-:Y:S02]  /*1e80*/  SHF.R.S32.HI R14, RZ, 0x1f, R22 ;  /* 0x0000001fff0e7819 */ /* 0x000fe40000011416 */
[C---:B------:R-:W-:Y:S01]  /*1e90*/  ISETP.GE.OR P0, PT, R22.reuse, R7, P0 ;  /* 0x000000071600720c */ /* 0x040fe20000706670 */
[----:B------:R-:W-:Y:S01]  /*1ea0*/  IMAD R3, R15, UR4, RZ ;  /* 0x000000040f037c24 */ /* 0x000fe2000f8e02ff */
[----:B------:R-:W-:-:S03]  /*1eb0*/  IADD3 R4, P1, R22, R4, RZ ;  /* 0x0000000416047210 */ /* 0x000fc60007f3e0ff */
[----:B------:R-:W-:-:S05]  /*1ec0*/  IMAD R3, R2, UR5, R3 ;  /* 0x0000000502037c24 */ /* 0x000fca000f8e0203 */
[----:B------:R-:W-:-:S03]  /*1ed0*/  IADD3.X R5, R14, R5, R3, P1, !PT ;  /* 0x000000050e057210 */ /* 0x000fc60000ffe403 */
[----:B------:R-:W-:Y:S05]  /*1ee0*/  @P0 BRA `(.L_x_32) ;  /* 0x0000006000b00947 */ /* 0x000fea0003800000 */
[----:B0-----:R-:W0:Y:S01]  /*1ef0*/  LDC.64 R12, c[0x0][0x5c8] ;  /* 0x00017200ff0c7b82 */ /* 0x001e220000000a00 */
[----:B------:R-:W-:Y:S01]  /*1f00*/  IMAD.WIDE R10, R19, 0x40, R154 ;  /* 0x00000040130a7825 */ /* 0x000fe200078e029a */
[----:B------:R-:W-:Y:S01]  /*1f10*/  ULDC.64 UR4, c[0x0][0x5c0] ;  /* 0x0001700000047ab9 */ /* 0x000fe20000000a00 */
[----:B------:R-:W-:Y:S02]  /*1f20*/  BSSY B0, `(.L_x_32) ;  /* 0x0000628000007945 */ /* 0x000fe40003800000 */
[----:B------:R-:W-:Y:S02]  /*1f30*/  IMAD.IADD R19, R161, 0x1, -R0 ;  /* 0x00000001a1137824 */ /* 0x000fe400078e0a00 */
[-C--:B0-----:R-:W-:Y:S02]  /*1f40*/  IMAD R3, R11, R12.reuse, RZ ;  /* 0x0000000c0b037224 */ /* 0x081fe400078e02ff */
[----:B------:R-:W-:-:S04]  /*1f50*/  IMAD.WIDE.U32 R4, R10, R12, R4 ;  /* 0x0000000c0a047225 */ /* 0x000fc800078e0004 */
[----:B------:R-:W-:Y:S01]  /*1f60*/  IMAD R3, R10, R13, R3 ;  /* 0x0000000d0a037224 */ /* 0x000fe200078e0203 */
[----:B------:R-:W-:-:S03]  /*1f70*/  IADD3 R4, P0, R4, UR4, RZ ;  /* 0x0000000404047c10 */ /* 0x000fc6000ff1e0ff */
[----:B------:R-:W-:Y:S01]  /*1f80*/  IMAD.IADD R3, R5, 0x1, R3 ;  /* 0x0000000105037824 */ /* 0x000fe200078e0203 */
[----:B------:R-:W-:-:S04]  /*1f90*/  LEA R6, P1, R12, R4, 0x3 ;  /* 0x000000040c067211 */ /* 0x000fc800078218ff */
[----:B------:R-:W-:Y:S01]  /*1fa0*/  IADD3.X R5, R3, UR5, RZ, P0, !PT ;  /* 0x0000000503057c10 */ /* 0x000fe200087fe4ff */
[----:B------:R-:W-:Y:S01]  /*1fb0*/  IMAD R3, R156, -0x2, R7 ;  /* 0xfffffffe9c037824 */ /* 0x000fe200078e0207 */
[----:B-----5:R-:W-:Y:S02]  /*1fc0*/  ISETP.NE.AND P0, PT, R152, RZ, PT ;  /* 0x000000ff9800720c */ /* 0x020fe40003f05270 */
[----:B------:R-:W-:Y:S01]  /*1fd0*/  LEA.HI.X R7, R12, R5, R13, 0x3, P1 ;  /* 0x000000050c077211 */ /* 0x000fe200008f1c0d */
[----:B------:R-:W-:-:S10]  /*1fe0*/  IMAD.IADD R0, R3, 0x1, -R22 ;  /* 0x0000000103007824 */ /* 0x000fd400078e0a16 */
[----:B------:R-:W-:Y:S05]  /*1ff0*/  @!P0 BRA `(.L_x_33) ;  /* 0x0000004800608947 */ /* 0x000fea0003800000 */
[----:B------:R-:W0:Y:S01]  /*2000*/  LDC.64 R20, c[0x0][0x5b0] ;  /* 0x00016c00ff147b82 */ /* 0x000e220000000a00 */
[----:B------:R-:W-:Y:S01]  /*2010*/  ULDC.64 UR4, c[0x0][0x5b8] ;  /* 0x00016e0000047ab9 */ /* 0x000fe20000000a00 */
[----:B------:R-:W-:Y:S01]  /*2020*/  ISETP.GE.AND P1, PT, R19, 0x1, PT ;  /* 0x000000011300780c */ /* 0x000fe20003f26270 */
[----:B------:R-:W-:Y:S01]  /*2030*/  IMAD.WIDE.U32 R8, R2, UR4, R8 ;  /* 0x0000000402087c25 */ /* 0x000fe2000f8e0008 */
[----:B------:R-:W-:Y:S02]  /*2040*/  BSSY B1, `(.L_x_34) ;  /* 0x000000e000017945 */ /* 0x000fe40003800000 */
[----:B------:R-:W-:Y:S01]  /*2050*/  ISETP.LT.OR P5, PT, R0, 0x1, !P1 ;  /* 0x000000010000780c */ /* 0x000fe20004fa1670 */
[----:B------:R-:W-:Y:S01]  /*2060*/  IMAD R3, R15, UR4, RZ ;  /* 0x000000040f037c24 */ /* 0x000fe2000f8e02ff */
[----:B------:R-:W1:Y:S01]  /*2070*/  LDC.64 R164, c[0x0][0x5a8] ;  /* 0x00016a00ffa47b82 */ /* 0x000e620000000a00 */
[----:B------:R-:W-:Y:S02]  /*2080*/  IADD3 R12, P0, R22, R8, RZ ;  /* 0x00000008160c7210 */ /* 0x000fe40007f1e0ff */
[----:B------:R-:W-:-:S05]  /*2090*/  IMAD R3, R2, UR5, R3 ;  /* 0x0000000502037c24 */ /* 0x000fca000f8e0203 */
[----:B------:R-:W-:Y:S01]  /*20a0*/  IADD3.X R13, R14, R9, R3, P0, !PT ;  /* 0x000000090e0d7210 */ /* 0x000fe200007fe403 */
[-C--:B0-----:R-:W-:Y:S02]  /*20b0*/  IMAD R8, R11, R20.reuse, RZ ;  /* 0x000000140b087224 */ /* 0x081fe400078e02ff */
[----:B------:R-:W-:-:S04]  /*20c0*/  IMAD.WIDE.U32 R2, R10, R20, R12 ;  /* 0x000000140a027225 */ /* 0x000fc800078e000c */
[----:B------:R-:W-:Y:S01]  /*20d0*/  IMAD R15, R10, R21, R8 ;  /* 0x000000150a0f7224 */ /* 0x000fe200078e0208 */
[----:B-1----:R-:W-:-:S04]  /*20e0*/  IADD3 R2, P0, R2, R164, RZ ;  /* 0x000000a402027210 */ /* 0x002fc80007f1e0ff */
[----:B------:R-:W-:Y:S01]  /*20f0*/  IADD3.X R3, R165, R3, R15, P0, !PT ;  /* 0x00000003a5037210 */ /* 0x000fe200007fe40f */
[----:B------:R-:W-:Y:S08]  /*2100*/  @P5 BRA `(.L_x_35) ;  /* 0x0000000000045947 */ /* 0x000ff00003800000 */
[----:B------:R0:W5:Y:S02]  /*2110*/  LDG.E.U8 R162, desc[UR36][R2.64] ;  /* 0x0000002402a27981 */ /* 0x000164000c1e1100 */
.L_x_35:
[----:B------:R-:W-:Y:S05]  /*2120*/  BSYNC B1 ;  /* 0x0000000000017941 */ /* 0x000fea0003800000 */
.L_x_34:
[----:B-----5:R-:W-:Y:S01]  /*2130*/  LOP3.LUT R11, R162, 0xffff, RZ, 0xc0, !PT ;  /* 0x0000ffffa20b7812 */ /* 0x020fe200078ec0ff */
[C---:B------:R-:W-:Y:S01]  /*2140*/  IMAD.SHL.U32 R8, R20.reuse, 0x8, RZ ;  /* 0x0000000814087824 */ /* 0x040fe200078e00ff */
[----:B------:R-:W-:Y:S01]  /*2150*/  SHF.L.U64.HI R9, R20, 0x3, R21 ;  /* 0x0000000314097819 */ /* 0x000fe20000010215 */
[----:B------:R-:W-:Y:S01]  /*2160*/  BSSY B1, `(.L_x_36) ;  /* 0x000000e000017945 */ /* 0x000fe20003800000 */
[----:B------:R-:W-:Y:S02]  /*2170*/  PRMT R11, R11, 0x8880, RZ ;  /* 0x000088800b0b7816 */ /* 0x000fe400000000ff */
[----:B------:R-:W-:Y:S01]  /*2180*/  ISETP.LT.OR P2, PT, R0, 0x2, !P1 ;  /* 0x000000020000780c */ /* 0x000fe20004f41670 */
[----:B------:R-:W-:Y:S01]  /*2190*/  IMAD.WIDE.U32 R8, R10, R20, R8 ;  /* 0x000000140a087225 */ /* 0x000fe200078e0008 */
[----:B------:R-:W-:-:S03]  /*21a0*/  ISETP.GE.AND P0, PT, R19, 0x9, PT ;  /* 0x000000091300780c */ /* 0x000fc60003f06270 */
[----:B------:R-:W-:Y:S01]  /*21b0*/  IMAD R10, R11, R152, RZ ;  /* 0x000000980b0a7224 */ /* 0x000fe200078e02ff */
[----:B------:R-:W-:Y:S01]  /*21c0*/  IADD3 R8, P3, P4, R12, R164, R8 ;  /* 0x000000a40c087210 */ /* 0x000fe20007c7e008 */
[----:B------:R-:W-:Y:S02]  /*21d0*/  IMAD.IADD R14, R15, 0x1, R9 ;  /* 0x000000010f0e7824 */ /* 0x000fe400078e0209 */
[----:B------:R-:W-:-:S05]  /*21e0*/  @!P5 IMAD R11, R24, R153, R10 ;  /* 0x00000099180bd224 */ /* 0x000fca00078e020a */
[----:B------:R1:W-:Y:S01]  /*21f0*/  @!P5 STG.E.U8 desc[UR36][R4.64], R11 ;  /* 0x0000000b0400d986 */ /* 0x0003e2000c101124 */
[----:B------:R-:W-:Y:S05]  /*2200*/  @P2 BRA `(.L_x_37) ;  /* 0x00000000000c2947 */ /* 0x000fea0003800000 */
[----:B------:R-:W1:Y:S02]  /*2210*/  LDG.E.U8 R162, desc[UR36][R2.64+0x1] ;  /* 0x0000012402a27981 */ /* 0x000e64000c1e1100 */
[----:B-1----:R-:W-:-:S05]  /*2220*/  PRMT R11, R162, 0x8880, RZ ;  /* 0x00008880a20b7816 */ /* 0x002fca00000000ff */
[----:B------:R-:W-:-:S07]  /*2230*/  IMAD R10, R11, R152, RZ ;  /* 0x000000980b0a7224 */ /* 0x000fce00078e02ff */
.L_x_37:
[----:B------:R-:W-:Y:S05]  /*2240*/  BSYNC B1 ;  /* 0x0000000000017941 */ /* 0x000fea0003800000 */
.L_x_36:
[C---:B------:R-:W-:Y:S01]  /*2250*/  ISETP.LT.OR P5, PT, R0.reuse, 0x1, !P0 ;  /* 0x000000010000780c */ /* 0x040fe200047a1670 */
[----:B------:R-:W-:Y:S01]  /*2260*/  @!P2 IMAD R25, R25, R153, R10 ;  /* 0x000000991919a224 */ /* 0x000fe200078e020a */
[----:B------:R-:W-:Y:S01]  /*2270*/  BSSY B1, `(.L_x_38) ;  /* 0x000000a000017945 */ /* 0x000fe20003800000 */
[----:B------:R-:W-:Y:S02]  /*2280*/  IADD3.X R9, R13, R165, R14, P3, P4 ;  /* 0x000000a50d097210 */ /* 0x000fe40001fe840e */
[C---:B------:R-:W-:Y:S01]  /*2290*/  ISETP.LT.OR P3, PT, R0.reuse, 0x2, !P0 ;  /* 0x000000020000780c */ /* 0x040fe20004761670 */
[----:B------:R2:W-:Y:S01]  /*22a0*/  @!P2 STG.E.U8 desc[UR36][R4.64+0x1], R25 ;  /* 0x000001190400a986 */ /* 0x0005e2000c101124 */
[C---:B------:R-:W-:Y:S02]  /*22b0*/  ISETP.LT.OR P4, PT, R0.reuse, 0x9, !P1 ;  /* 0x000000090000780c */ /* 0x040fe40004f81670 */
[----:B------:R-:W-:-:S04]  /*22c0*/  ISETP.LT.OR P2, PT, R0, 0xa, !P1 ;  /* 0x0000000a0000780c */ /* 0x000fc80004f41670 */
[----:B------:R-:W-:Y:S09]  /*22d0*/  @P5 BRA `(.L_x_39) ;  /* 0x00000000000c5947 */ /* 0x000ff20003800000 */
[----:B------:R-:W1:Y:S02]  /*22e0*/  LDG.E.U8 R162, desc[UR36][R8.64] ;  /* 0x0000002408a27981 */ /* 0x000e64000c1e1100 */
[----:B-1----:R-:W-:-:S05]  /*22f0*/  PRMT R11, R162, 0x8880, RZ ;  /* 0x00008880a20b7816 */ /* 0x002fca00000000ff */
[----:B------:R-:W-:-:S07]  /*2300*/  IMAD R10, R11, R152, RZ ;  /* 0x000000980b0a7224 */ /* 0x000fce00078e02ff */
.L_x_39:
[----:B------:R-:W-:Y:S05]  /*2310*/  BSYNC B1 ;  /* 0x0000000000017941 */ /* 0x000fea0003800000 */
.L_x_38:
[----:B-1----:R-:W-:Y:S01]  /*2320*/  @!P5 IMAD R11, R26, R153, R10 ;  /* 0x000000991a0bd224 */ /* 0x002fe200078e020a */
[----:B------:R-:W-:Y:S04]  /*2330*/  BSSY B1, `(.L_x_40) ;  /* 0x0000006000017945 */ /* 0x000fe80003800000 */
[----:B------:R1:W-:Y:S01]  /*2340*/  @!P5 STG.E.U8 desc[UR36][R6.64], R11 ;  /* 0x0000000b0600d986 */ /* 0x0003e2000c101124 */
[----:B------:R-:W-:Y:S05]  /*2350*/  @P3 BRA `(.L_x_41) ;  /* 0x00000000000c3947 */ /* 0x000fea0003800000 */
[----:B------:R-:W1:Y:S02]  /*2360*/  LDG.E.U8 R162, desc[UR36][R8.64+0x1] ;  /* 0x0000012408a27981 */ /* 0x000e64000c1e1100 */
[----:B-1----:R-:W-:-:S05]  /*2370*/  PRMT R11, R162, 0x8880, RZ ;  /* 0x00008880a20b7816 */ /* 0x002fca00000000ff */
[----:B------:R-:W-:-:S07]  /*2380*/  IMAD R10, R11, R152, RZ ;  /* 0x000000980b0a7224 */ /* 0x000fce00078e02ff */
.L_x_41:
[----:B------:R-:W-:Y:S05]  /*2390*/  BSYNC B1 ;  /* 0x0000000000017941 */ /* 0x000fea0003800000 */
.L_x_40:
[----:B------:R-:W-:Y:S01]  /*23a0*/  @!P3 IMAD R27, R27, R153, R10 ;  /* 0x000000991b1bb224 */ /* 0x000fe200078e020a */
[----:B------:R-:W-:Y:S04]  /*23b0*/  BSSY B1, `(.L_x_42) ;  /* 0x0000006000017945 */ /* 0x000fe80003800000 */
[----:B------:R3:W-:Y:S01]  /*23c0*/  @!P3 STG.E.U8 desc[UR36][R6.64+0x1], R27 ;  /* 0x0000011b0600b986 */ /* 0x0007e2000c101124 */
[----:B------:R-:W-:Y:S05]  /*23d0*/  @P4 BRA `(.L_x_43) ;  /* 0x00000000000c4947 */ /* 0x000fea0003800000 */
[----:B------:R-:W1:Y:S02]  /*23e0*/  LDG.E.U8 R162, desc[UR36][R2.64+0x8] ;  /* 0x0000082402a27981 */ /* 0x000e64000c1e1100 */
[----:B-1----:R-:W-:-:S05]  /*23f0*/  PRMT R11, R162, 0x8880, RZ ;  /* 0x00008880a20b7816 */ /* 0x002fca00000000ff */
[----:B------:R-:W-:-:S07]  /*2400*/  IMAD R10, R11, R152, RZ ;  /* 0x000000980b0a7224 */ /* 0x000fce00078e02ff */
.L_x_43:
[----:B------:R-:W-:Y:S05]  /*2410*/  BSYNC B1 ;  /* 0x0000000000017941 */ /* 0x000fea0003800000 */
.L_x_42:
[----:B-1----:R-:W-:Y:S01]  /*2420*/  @!P4 IMAD R11, R28, R153, R10 ;  /* 0x000000991c0bc224 */ /* 0x002fe200078e020a */
[----:B------:R-:W-:Y:S04]  /*2430*/  BSSY B1, `(.L_x_44) ;  /* 0x0000006000017945 */ /* 0x000fe80003800000 */
[----:B------:R1:W-:Y:S01]  /*2440*/  @!P4 STG.E.U8 desc[UR36][R4.64+0x8], R11 ;  /* 0x0000080b0400c986 */ /* 0x0003e2000c101124 */
[----:B------:R-:W-:Y:S05]  /*2450*/  @P2 BRA `(.L_x_45) ;  /* 0x00000000000c2947 */ /* 0x000fea0003800000 */
[----:B------:R-:W1:Y:S02]  /*2460*/  LDG.E.U8 R162, desc[UR36][R2.64+0x9] ;  /* 0x0000092402a27981 */ /* 0x000e64000c1e1100 */
[----:B-1----:R-:W-:-:S05]  /*2470*/  PRMT R11, R162, 0x8880, RZ ;  /* 0x00008880a20b7816 */ /* 0x002fca00000000ff */
[----:B------:R-:W-:-:S07]  /*2480*/  IMAD R10, R11, R152, RZ ;  /* 0x000000980b0a7224 */ /* 0x000fce00078e02ff */
.L_x_45:
[----:B------:R-:W-:Y:S05]  /*2490*/  BSYNC B1 ;  /* 0x0000000000017941 */ /* 0x000fea0003800000 */
.L_x_44:
[C---:B------:R-:W-:Y:S01]  /*24a0*/  ISETP.LT.OR P4, PT, R0.reuse, 0x9, !P0 ;  /* 0x000000090000780c */ /* 0x040fe20004781670 */
[----:B------:R-:W-:Y:S01]  /*24b0*/  @!P2 IMAD R29, R29, R153, R10 ;  /* 0x000000991d1da224 */ /* 0x000fe200078e020a */
[----:B------:R-:W-:Y:S01]  /*24c0*/  BSSY B1, `(.L_x_46) ;  /* 0x0000009000017945 */ /* 0x000fe20003800000 */
[C---:B------:R-:W-:Y:S02]  /*24d0*/  ISETP.LT.OR P3, PT, R0.reuse, 0xa, !P0 ;  /* 0x0000000a0000780c */ /* 0x040fe40004761670 */
[C---:B------:R-:W-:Y:S01]  /*24e0*/  ISETP.LT.OR P5, PT, R0.reuse, 0x11, !P1 ;  /* 0x000000110000780c */ /* 0x040fe20004fa1670 */
[----:B------:R4:W-:Y:S01]  /*24f0*/  @!P2 STG.E.U8 desc[UR36][R4.64+0x9], R29 ;  /* 0x0000091d0400a986 */ /* 0x0009e2000c101124 */
[----:B------:R-:W-:-:S06]  /*2500*/  ISETP.LT.OR P2, PT, R0, 0x12, !P1 ;  /* 0x000000120000780c */ /* 0x000fcc0004f41670 */
[----:B------:R-:W-:Y:S07]  /*2510*/  @P4 BRA `(.L_x_47) ;  /* 0x00000000000c4947 */ /* 0x000fee0003800000 */
[----:B------:R-:W1:Y:S02]  /*2520*/  LDG.E.U8 R162, desc[UR36][R8.64+0x8] ;  /* 0x0000082408a27981 */ /* 0x000e64000c1e1100 */
[----:B-1----:R-:W-:-:S05]  /*2530*/  PRMT R11, R162, 0x8880, RZ ;  /* 0x00008880a20b7816 */ /* 0x002fca00000000ff */
[----:B------:R-:W-:-:S07]  /*2540*/  IMAD R10, R11, R152, RZ ;  /* 0x000000980b0a7224 */ /* 0x000fce00078e02ff */
.L_x_47:
[----:B------:R-:W-:Y:S05]  /*2550*/  BSYNC B1 ;  /* 0x0000000000017941 */ /* 0x000fea0003800000 */
.L_x_46:
[----:B-1----:R-:W-:Y:S01]  /*2560*/  @!P4 IMAD R11, R30, R153, R10 ;  /* 0x000000991e0bc224 */ /* 0x002fe200078e020a */
[----:B------:R-:W-:Y:S04]  /*2570*/  BSSY B1, `(.L_x_48) ;  /* 0x0000006000017945 */ /* 0x000fe80003800000 */
[----:B------:R1:W-:Y:S01]  /*2580*/  @!P4 STG.E.U8 desc[UR36][R6.64+0x8], R11 ;  /* 0x0000080b0600c986 */ /* 0x0003e2000c101124 */
[----:B------:R-:W-:Y:S05]  /*2590*/  @P3 BRA `(.L_x_49) ;  /* 0x00000000000c3947 */ /* 0x000fea0003800000 */
[----:B------:R-:W1:Y:S02]  /*25a0*/  LDG.E.U8 R162, desc[UR36][R8.64+0x9] ;  /* 0x0000092408a27981 */ /* 0x000e64000c1e1100 */
[----:B-1----:R-:W-:-:S05]  /*25b0*/  PRMT R11, R162, 0x8880, RZ ;  /* 0x00008880a20b7816 */ /* 0x002fca00000000ff */
[----:B------:R-:W-:-:S07]  /*25c0*/  IMAD R10, R11, R152, RZ ;  /* 0x000000980b0a7224 */ /* 0x000fce00078e02ff */
.L_x_49:
[----:B------:R-:W-:Y:S05]  /*25d0*/  BSYNC B1 ;  /* 0x0000000000017941 */ /* 0x000fea0003800000 */
.L_x_48:
[----:B------:R-:W-:Y:S01]  /*25e0*/  @!P3 IMAD R31, R31, R153, R10 ;  /* 0x000000991f1fb224 */ /* 0x000fe200078e020a */
[----:B------:R-:W-:Y:S04]  /*25f0*/  BSSY B1, `(.L_x_50) ;  /* 0x0000006000017945 */ /* 0x000fe80003800000 */
[----:B------:R0:W-:Y:S01]  /*2600*/  @!P3 STG.E.U8 desc[UR36][R6.64+0x9], R31 ;  /* 0x0000091f0600b986 */ /* 0x0001e2000c101124 */
[----:B------:R-:W-:Y:S05]  /*2610*/  @P5 BRA `(.L_x_51) ;  /* 0x00000000000c5947 */ /* 0x000fea0003800000 */
[----:B------:R-:W1:Y:S02]  /*2620*/  LDG.E.U8 R162, desc[UR36][R2.64+0x10] ;  /* 0x0000102402a27981 */ /* 0x000e64000c1e1100 */
[----:B-1----:R-:W-:-:S05]  /*2630*/  PRMT R11, R162, 0x8880, RZ ;  /* 0x00008880a20b7816 */ /* 0x002fca00000000ff */
[----:B------:R-:W-:-:S07]  /*2640*/  IMAD R10, R11, R152, RZ ;  /* 0x000000980b0a7224 */ /* 0x000fce00078e02ff */
.L_x_51:
[----:B------:R-:W-:Y:S05]  /*2650*/  BSYNC B1 ;  /* 0x0000000000017941 */ /* 0x000fea0003800000 */
.L_x_50:
[----:B-1----:R-:W-:Y:S01]  /*2660*/  @!P5 IMAD R11, R32, R153, R10 ;  /* 0x00000099200bd224 */ /* 0x002fe200078e020a */
[----:B------:R-:W-:Y:S04]  /*2670*/  BSSY B1, `(.L_x_52) ;  /* 0x0000006000017945 */ /* 0x000fe80003800000 */
[----:B------:R1:W-:Y:S01]  /*2680*/  @!P5 STG.E.U8 desc[UR36][R4.64+0x10], R11 ;  /* 0x0000100b0400d986 */ /* 0x0003e2000c101124 */
[----:B------:R-:W-:Y:S05]  /*2690*/  @P2 BRA `(.L_x_53) ;  /* 0x00000000000c2947 */ /* 0x000fea0003800000 */
[----:B------:R-:W1:Y:S02]  /*26a0*/  LDG.E.U8 R162, desc[UR36][R2.64+0x11] ;  /* 0x0000112402a27981 */ /* 0x000e64000c1e1100 */
[----:B-1----:R-:W-:-:S05]  /*26b0*/  PRMT R11, R162, 0x8880, RZ ;  /* 0x00008880a20b7816 */ /* 0x002fca00000000ff */
[----:B------:R-:W-:-:S07]  /*26c0*/  IMAD R10, R11, R152, RZ ;  /* 0x000000980b0a7224 */ /* 0x000fce00078e02ff */
.L_x_53:
[----:B------:R-:W-:Y:S05]  /*26d0*/  BSYNC B1 ;  /* 0x0000000000017941 */ /* 0x000fea0003800000 */
.L_x_52:
        /* <DEDUP_REMOVED lines=11> */
.L_x_55:
[----:B------:R-:W-:Y:S05]  /*2790*/  BSYNC B1 ;  /* 0x0000000000017941 */ /* 0x000fea0003800000 */
.L_x_54:
[----:B-1----:R-:W-:Y:S01]  /*27a0*/  @!P4 IMAD R11, R34, R153, R10 ;  /* 0x00000099220bc224 */ /* 0x002fe200078e020a */
[----:B------:R-:W-:Y:S04]  /*27b0*/  BSSY B1, `(.L_x_56) ;  /* 0x0000006000017945 */ /* 0x000fe80003800000 */
[----:B------:R1:W-:Y:S01]  /*27c0*/  @!P4 STG.E.U8 desc[UR36][R6.64+0x10], R11 ;  /* 0x0000100b0600c986 */ /* 0x0003e2000c101124 */
[----:B------:R-:W-:Y:S05]  /*27d0*/  @P3 BRA `(.L_x_57) ;  /* 0x00000000000c3947 */ /* 0x000fea0003800000 */
[----:B------:R-:W1:Y:S02]  /*27e0*/  LDG.E.U8 R162, desc[UR36][R8.64+0x11] ;  /* 0x0000112408a27981 */ /* 0x000e64000c1e1100 */
[----:B-1----:R-:W-:-:S05]  /*27f0*/  PRMT R11, R162, 0x8880, RZ ;  /* 0x00008880a20b7816 */ /* 0x002fca00000000ff */
[----:B------:R-:W-:-:S07]  /*2800*/  IMAD R10, R11, R152, RZ ;  /* 0x000000980b0a7224 */ /* 0x000fce00078e02ff */
.L_x_57:
[----:B------:R-:W-:Y:S05]  /*2810*/  BSYNC B1 ;  /* 0x0000000000017941 */ /* 0x000fea0003800000 */
.L_x_56:
[----:B------:R-:W-:Y:S01]  /*2820*/  @!P3 IMAD R35, R35, R153, R10 ;  /* 0x000000992323b224 */ /* 0x000fe200078e020a */
[----:B------:R-:W-:Y:S04]  /*2830*/  BSSY B1, `(.L_x_58) ;  /* 0x0000006000017945 */ /* 0x000fe80003800000 */
[----:B------:R0:W-:Y:S01]  /*2840*/  @!P3 STG.E.U8 desc[UR36][R6.64+0x11], R35 ;  /* 0x000011230600b986 */ /* 0x0001e2000c101124 */
[----:B------:R-:W-:Y:S05]  /*2850*/  @P5 BRA `(.L_x_59) ;  /* 0x00000000000c5947 */ /* 0x000fea0003800000 */
[----:B------:R-:W1:Y:S02]  /*2860*/  LDG.E.U8 R162, desc[UR36][R2.64+0x18] ;  /* 0x0000182402a27981 */ /* 0x000e64000c1e1100 */
[----:B-1----:R-:W-:-:S05]  /*2870*/  PRMT R11, R162, 0x8880, RZ ;  /* 0x00008880a20b7816 */ /* 0x002fca00000000ff */
[----:B------:R-:W-:-:S07]  /*2880*/  IMAD R10, R11, R152, RZ ;  /* 0x000000980b0a7224 */ /* 0x000fce00078e02ff */
.L_x_59:
[----:B------:R-:W-:Y:S05]  /*2890*/  BSYNC B1 ;  /* 0x0000000000017941 */ /* 0x000fea0003800000 */
.L_x_58:
[----:B-1----:R-:W-:Y:S01]  /*28a0*/  @!P5 IMAD R11, R36, R153, R10 ;  /* 0x00000099240bd224 */ /* 0x002fe200078e020a */
[----:B------:R-:W-:Y:S04]  /*28b0*/  BSSY B1, `(.L_x_60) ;  /* 0x0000006000017945 */ /* 0x000fe80003800000 */
[----:B------:R1:W-:Y:S01]  /*28c0*/  @!P5 STG.E.U8 desc[UR36][R4.64+0x18], R11 ;  /* 0x0000180b0400d986 */ /* 0x0003e2000c101124 */
[----:B------:R-:W-:Y:S05]  /*28d0*/  @P2 BRA `(.L_x_61) ;  /* 0x00000000000c2947 */ /* 0x000fea0003800000 */
[----:B------:R-:W1:Y:S02]  /*28e0*/  LDG.E.U8 R162, desc[UR36][R2.64+0x19] ;  /* 0x0000192402a27981 */ /* 0x000e64000c1e1100 */
[----:B-1----:R-:W-:-:S05]  /*28f0*/  PRMT R11, R162, 0x8880, RZ ;  /* 0x00008880a20b7816 */ /* 0x002fca00000000ff */
[----:B------:R-:W-:-:S07]  /*2900*/  IMAD R10, R11, R152, RZ ;  /* 0x000000980b0a7224 */ /* 0x000fce00078e02ff */
.L_x_61:
[----:B------:R-:W-:Y:S05]  /*2910*/  BSYNC B1 ;  /* 0x0000000000017941 */ /* 0x000fea0003800000 */
.L_x_60:
        /* <DEDUP_REMOVED lines=11> */
.L_x_63:
[----:B------:R-:W-:Y:S05]  /*29d0*/  BSYNC B1 ;  /* 0x0000000000017941 */ /* 0x000fea0003800000 */
.L_x_62:
[----:B-1----:R-:W-:Y:S01]  /*29e0*/  @!P4 IMAD R11, R38, R153, R10 ;  /* 0x00000099260bc224 */ /* 0x002fe200078e020a */
[----:B------:R-:W-:Y:S04]  /*29f0*/  BSSY B1, `(.L_x_64) ;  /* 0x0000006000017945 */ /* 0x000fe80003800000 */
[----:B------:R1:W-:Y:S01]  /*2a00*/  @!P4 STG.E.U8 desc[UR36][R6.64+0x18], R11 ;  /* 0x0000180b0600c986 */ /* 0x0003e2000c101124 */
[----:B------:R-:W-:Y:S05]  /*2a10*/  @P3 BRA `(.L_x_65) ;  /* 0x00000000000c3947 */ /* 0x000fea0003800000 */
[----:B------:R-:W1:Y:S02]  /*2a20*/  LDG.E.U8 R162, desc[UR36][R8.64+0x19] ;  /* 0x0000192408a27981 */ /* 0x000e64000c1e1100 */
[----:B-1----:R-:W-:-:S05]  /*2a30*/  PRMT R11, R162, 0x8880, RZ ;  /* 0x00008880a20b7816 */ /* 0x002fca00000000ff */
[----:B------:R-:W-:-:S07]  /*2a40*/  IMAD R10, R11, R152, RZ ;  /* 0x000000980b0a7224 */ /* 0x000fce00078e02ff */
.L_x_65:
[----:B------:R-:W-:Y:S05]  /*2a50*/  BSYNC B1 ;  /* 0x0000000000017941 */ /* 0x000fea0003800000 */
.L_x_64:
[----:B------:R-:W-:Y:S01]  /*2a60*/  @!P3 IMAD R39, R39, R153, R10 ;  /* 0x000000992727b224 */ /* 0x000fe200078e020a */
[----:B------:R-:W-:Y:S04]  /*2a70*/  BSSY B1, `(.L_x_66) ;  /* 0x0000006000017945 */ /* 0x000fe80003800000 */
[----:B------:R0:W-:Y:S01]  /*2a80*/  @!P3 STG.E.U8 desc[UR36][R6.64+0x19], R39 ;  /* 0x000019270600b986 */ /* 0x0001e2000c101124 */
[----:B------:R-:W-:Y:S05]  /*2a90*/  @P5 BRA `(.L_x_67) ;  /* 0x00000000000c5947 */ /* 0x000fea0003800000 */
[----:B------:R-:W1:Y:S02]  /*2aa0*/  LDG.E.U8 R162, desc[UR36][R2.64+0x20] ;  /* 0x0000202402a27981 */ /* 0x000e64000c1e1100 */
[----:B-1----:R-:W-:-:S05]  /*2ab0*/  PRMT R11, R162, 0x8880, RZ ;  /* 0x00008880a20b7816 */ /* 0x002fca00000000ff */
[----:B------:R-:W-:-:S07]  /*2ac0*/  IMAD R10, R11, R152, RZ ;  /* 0x000000980b0a7224 */ /* 0x000fce00078e02ff */
.L_x_67:
[----:B------:R-:W-:Y:S05]  /*2ad0*/  BSYNC B1 ;  /* 0x0000000000017941 */ /* 0x000fea0003800000 */
.L_x_66:
[----:B-1----:R-:W-:Y:S01]  /*2ae0*/  @!P5 IMAD R11, R40, R153, R10 ;  /* 0x00000099280bd224 */ /* 0x002fe200078e020a */
[----:B------:R-:W-:Y:S04]  /*2af0*/  BSSY B1, `(.L_x_68) ;  /* 0x0000006000017945 */ /* 0x000fe80003800000 */
[----:B------:R1:W-:Y:S01]  /*2b00*/  @!P5 STG.E.U8 desc[UR36][R4.64+0x20], R11 ;  /* 0x0000200b0400d986 */ /* 0x0003e2000c101124 */
[----:B------:R-:W-:Y:S05]  /*2b10*/  @P2 BRA `(.L_x_69) ;  /* 0x00000000000c2947 */ /* 0x000fea0003800000 */
[----:B------:R-:W1:Y:S02]  /*2b20*/  LDG.E.U8 R162, desc[UR36][R2.64+0x21] ;  /* 0x0000212402a27981 */ /* 0x000e64000c1e1100 */
[----:B-1----:R-:W-:-:S05]  /*2b30*/  PRMT R11, R162, 0x8880, RZ ;  /* 0x00008880a20b7816 */ /* 0x002fca00000000ff */
[----:B------:R-:W-:-:S07]  /*2b40*/  IMAD R10, R11, R152, RZ ;  /* 0x000000980b0a7224 */ /* 0x000fce00078e02ff */
.L_x_69:
[----:B------:R-:W-:Y:S05]  /*2b50*/  BSYNC B1 ;  /* 0x0000000000017941 */ /* 0x000fea0003800000 */
.L_x_68:
        /* <DEDUP_REMOVED lines=11> */
.L_x_71:
[----:B------:R-:W-:Y:S05]  /*2c10*/  BSYNC B1 ;  /* 0x0000000000017941 */ /* 0x000fea0003800000 */
.L_x_70:
[----:B-1----:R-:W-:Y:S01]  /*2c20*/  @!P4 IMAD R11, R42, R153, R10 ;  /* 0x000000992a0bc224 */ /* 0x002fe200078e020a */
[----:B------:R-:W-:Y:S04]  /*2c30*/  BSSY B1, `(.L_x_72) ;  /* 0x0000006000017945 */ /* 0x000fe80003800000 */
[----:B------:R1:W-:Y:S01]  /*2c40*/  @!P4 STG.E.U8 desc[UR36][R6.64+0x20], R11 ;  /* 0x0000200b0600c986 */ /* 0x0003e2000c101124 */
[----:B------:R-:W-:Y:S05]  /*2c50*/  @P3 BRA `(.L_x_73) ;  /* 0x00000000000c3947 */ /* 0x000fea0003800000 */
[----:B------:R-:W1:Y:S02]  /*2c60*/  LDG.E.U8 R162, desc[UR36][R8.64+0x21] ;  /* 0x0000212408a27981 */ /* 0x000e64000c1e1100 */
[----:B-1----:R-:W-:-:S05]  /*2c70*/  PRMT R11, R162, 0x8880, RZ ;  /* 0x00008880a20b7816 */ /* 0x002fca00000000ff */
[----:B------:R-:W-:-:S07]  /*2c80*/  IMAD R10, R11, R152, RZ ;  /* 0x000000980b0a7224 */ /* 0x000fce00078e02ff */
.L_x_73:
[----:B------:R-:W-:Y:S05]  /*2c90*/  BSYNC B1 ;  /* 0x0000000000017941 */ /* 0x000fea0003800000 */
.L_x_72:
[----:B------:R-:W-:Y:S01]  /*2ca0*/  @!P3 IMAD R43, R43, R153, R10 ;  /* 0x000000992b2bb224 */ /* 0x000fe200078e020a */
[----:B------:R-:W-:Y:S04]  /*2cb0*/  BSSY B1, `(.L_x_74) ;  /* 0x0000006000017945 */ /* 0x000fe80003800000 */
[----:B------:R0:W-:Y:S01]  /*2cc0*/  @!P3 STG.E.U8 desc[UR36][R6.64+0x21], R43 ;  /* 0x0000212b0600b986 */ /* 0x0001e2000c101124 */
[----:B------:R-:W-:Y:S05]  /*2cd0*/  @P5 BRA `(.L_x_75) ;  /* 0x00000000000c5947 */ /* 0x000fea0003800000 */
[----:B------:R-:W1:Y:S02]  /*2ce0*/  LDG.E.U8 R162, desc[UR36][R2.64+0x28] ;  /* 0x0000282402a27981 */ /* 0x000e64000c1e1100 */
[----:B-1----:R-:W-:-:S05]  /*2cf0*/  PRMT R11, R162, 0x8880, RZ ;  /* 0x00008880a20b7816 */ /* 0x002fca00000000ff */
[----:B------:R-:W-:-:S07]  /*2d00*/  IMAD R10, R11, R152, RZ ;  /* 0x000000980b0a7224 */ /* 0x000fce00078e02ff */
.L_x_75:
[----:B------:R-:W-:Y:S05]  /*2d10*/  BSYNC B1 ;  /* 0x0000000000017941 */ /* 0x000fea0003800000 */
.L_x_74:
[----:B-1----:R-:W-:Y:S01]  /*2d20*/  @!P5 IMAD R11, R44, R153, R10 ;  /* 0x000000992c0bd224 */ /* 0x002fe200078e020a */
[----:B------:R-:W-:Y:S04]  /*2d30*/  BSSY B1, `(.L_x_76) ;  /* 0x0000006000017945 */ /* 0x000fe80003800000 */
[----:B------:R1:W-:Y:S01]  /*2d40*/  @!P5 STG.E.U8 desc[UR36][R4.64+0x28], R11 ;  /* 0x0000280b0400d986 */ /* 0x0003e2000c101124 */
[----:B------:R-:W-:Y:S05]  /*2d50*/  @P2 BRA `(.L_x_77) ;  /* 0x00000000000c2947 */ /* 0x000fea0003800000 */
[----:B------:R-:W1:Y:S02]  /*2d60*/  LDG.E.U8 R162, desc[UR36][R2.64+0x29] ;  /* 0x0000292402a27981 */ /* 0x000e64000c1e1100 */
[----:B-1----:R-:W-:-:S05]  /*2d70*/  PRMT R11, R162, 0x8880, RZ ;  /* 0x00008880a20b7816 */ /* 0x002fca00000000ff */
[----:B------:R-:W-:-:S07]  /*2d80*/  IMAD R10, R11, R152, RZ ;  /* 0x000000980b0a7224 */ /* 0x000fce00078e02ff */
.L_x_77:
[----:B------:R-:W-:Y:S05]  /*2d90*/  BSYNC B1 ;  /* 0x0000000000017941 */ /* 0x000fea0003800000 */
.L_x_76:
        /* <DEDUP_REMOVED lines=11> */
.L_x_79:
[----:B------:R-:W-:Y:S05]  /*2e50*/  BSYNC B1 ;  /* 0x0000000000017941 */ /* 0x000fea0003800000 */
.L_x_78:
[----:B-1----:R-:W-:Y:S01]  /*2e60*/  @!P4 IMAD R11, R46, R153, R10 ;  /* 0x000000992e0bc224 */ /* 0x002fe200078e020a */
[----:B------:R-:W-:Y:S04]  /*2e70*/  BSSY B1, `(.L_x_80) ;  /* 0x0000006000017945 */ /* 0x000fe80003800000 */
[----:B------:R1:W-:Y:S01]  /*2e80*/  @!P4 STG.E.U8 desc[UR36][R6.64+0x28], R11 ;  /* 0x0000280b0600c986 */ /* 0x0003e2000c101124 */
[----:B------:R-:W-:Y:S05]  /*2e90*/  @P3 BRA `(.L_x_81) ;  /* 0x00000000000c3947 */ /* 0x000fea0003800000 */
[----:B------:R-:W1:Y:S02]  /*2ea0*/  LDG.E.U8 R162, desc[UR36][R8.64+0x29] ;  /* 0x0000292408a27981 */ /* 0x000e64000c1e1100 */
[----:B-1----:R-:W-:-:S05]  /*2eb0*/  PRMT R11, R162, 0x8880, RZ ;  /* 0x00008880a20b7816 */ /* 0x002fca00000000ff */
[----:B------:R-:W-:-:S07]  /*2ec0*/  IMAD R10, R11, R152, RZ ;  /* 0x000000980b0a7224 */ /* 0x000fce00078e02ff */
.L_x_81:
[----:B------:R-:W-:Y:S05]  /*2ed0*/  BSYNC B1 ;  /* 0x0000000000017941 */ /* 0x000fea0003800000 */
.L_x_80:
[----:B------:R-:W-:Y:S01]  /*2ee0*/  @!P3 IMAD R47, R47, R153, R10 ;  /* 0x000000992f2fb224 */ /* 0x000fe200078e020a */
[----:B------:R-:W-:Y:S04]  /*2ef0*/  BSSY B1, `(.L_x_82) ;  /* 0x0000006000017945 */ /* 0x000fe80003800000 */
[----:B------:R0:W-:Y:S01]  /*2f00*/  @!P3 STG.E.U8 desc[UR36][R6.64+0x29], R47 ;  /* 0x0000292f0600b986 */ /* 0x0001e2000c101124 */
[----:B------:R-:W-:Y:S05]  /*2f10*/  @P5 BRA `(.L_x_83) ;  /* 0x00000000000c5947 */ /* 0x000fea0003800000 */
[----:B------:R-:W1:Y:S02]  /*2f20*/  LDG.E.U8 R162, desc[UR36][R2.64+0x30] ;  /* 0x0000302402a27981 */ /* 0x000e64000c1e1100 */
[----:B-1----:R-:W-:-:S05]  /*2f30*/  PRMT R11, R162, 0x8880, RZ ;  /* 0x00008880a20b7816 */ /* 0x002fca00000000ff */
[----:B------:R-:W-:-:S07]  /*2f40*/  IMAD R10, R11, R152, RZ ;  /* 0x000000980b0a7224 */ /* 0x000fce00078e02ff */
.L_x_83:
[----:B------:R-:W-:Y:S05]  /*2f50*/  BSYNC B1 ;  /* 0x0000000000017941 */ /* 0x000fea0003800000 */
.L_x_82:
[----:B-1----:R-:W-:Y:S01]  /*2f60*/  @!P5 IMAD R11, R48, R153, R10 ;  /* 0x00000099300bd224 */ /* 0x002fe200078e020a */
[----:B------:R-:W-:Y:S04]  /*2f70*/  BSSY B1, `(.L_x_84) ;  /* 0x0000006000017945 */ /* 0x000fe80003800000 */
[----:B------:R1:W-:Y:S01]  /*2f80*/  @!P5 STG.E.U8 desc[UR36][R4.64+0x30], R11 ;  /* 0x0000300b0400d986 */ /* 0x0003e2000c101124 */
[----:B------:R-:W-:Y:S05]  /*2f90*/  @P2 BRA `(.L_x_85) ;  /* 0x00000000000c2947 */ /* 0x000fea0003800000 */
[----:B------:R-:W1:Y:S02]  /*2fa0*/  LDG.E.U8 R162, desc[UR36][R2.64+0x31] ;  /* 0x0000312402a27981 */ /* 0x000e64000c1e1100 */
[----:B-1----:R-:W-:-:S05]  /*2fb0*/  PRMT R11, R162, 0x8880, RZ ;  /* 0x00008880a20b7816 */ /* 0x002fca00000000ff */
[----:B------:R-:W-:-:S07]  /*2fc0*/  IMAD R10, R11, R152, RZ ;  /* 0x000000980b0a7224 */ /* 0x000fce00078e02ff */
.L_x_85:
[----:B------:R-:W-:Y:S05]  /*2fd0*/  BSYNC B1 ;  /* 0x0000000000017941 */ /* 0x000fea0003800000 */
.L_x_84:
        /* <DEDUP_REMOVED lines=11> */
.L_x_87:
[----:B------:R-:W-:Y:S05]  /*3090*/  BSYNC B1 ;  /* 0x0000000000017941 */ /* 0x000fea0003800000 */
.L_x_86:
[----:B-1----:R-:W-:Y:S01]  /*30a0*/  @!P4 IMAD R11, R50, R153, R10 ;  /* 0x00000099320bc224 */ /* 0x002fe200078e020a */
[----:B------:R-:W-:Y:S04]  /*30b0*/  BSSY B1, `(.L_x_88) ;  /* 0x0000006000017945 */ /* 0x000fe80003800000 */
[----:B------:R1:W-:Y:S01]  /*30c0*/  @!P4 STG.E.U8 desc[UR36][R6.64+0x30], R11 ;  /* 0x0000300b0600c986 */ /* 0x0003e2000c101124 */
[----:B------:R-:W-:Y:S05]  /*30d0*/  @P3 BRA `(.L_x_89) ;  /* 0x00000000000c3947 */ /* 0x000fea0003800000 */
[----:B------:R-:W1:Y:S02]  /*30e0*/  LDG.E.U8 R162, desc[UR36][R8.64+0x31] ;  /* 0x0000312408a27981 */ /* 0x000e64000c1e1100 */
[----:B-1----:R-:W-:-:S05]  /*30f0*/  PRMT R11, R162, 0x8880, RZ ;  /* 0x00008880a20b7816 */ /* 0x002fca00000000ff */
[----:B------:R-:W-:-:S07]  /*3100*/  IMAD R10, R11, R152, RZ ;  /* 0x000000980b0a7224 */ /* 0x000fce00078e02ff */
.L_x_89:
[----:B------:R-:W-:Y:S05]  /*3110*/  BSYNC B1 ;  /* 0x0000000000017941 */ /* 0x000fea0003800000 */
.L_x_88:
[----:B------:R-:W-:Y:S01]  /*3120*/  @!P3 IMAD R51, R51, R153, R10 ;  /* 0x000000993333b224 */ /* 0x000fe200078e020a */
[----:B------:R-:W-:Y:S04]  /*3130*/  BSSY B1, `(.L_x_90) ;  /* 0x0000006000017945 */ /* 0x000fe80003800000 */
[----:B------:R0:W-:Y:S01]  /*3140*/  @!P3 STG.E.U8 desc[UR36][R6.64+0x31], R51 ;  /* 0x000031330600b986 */ /* 0x0001e2000c101124 */
[----:B------:R-:W-:Y:S05]  /*3150*/  @P5 BRA `(.L_x_91) ;  /* 0x00000000000c5947 */ /* 0x000fea0003800000 */
[----:B------:R-:W1:Y:S02]  /*3160*/  LDG.E.U8 R162, desc[UR36][R2.64+0x38] ;  /* 0x0000382402a27981 */ /* 0x000e64000c1e1100 */
[----:B-1----:R-:W-:-:S05]  /*3170*/  PRMT R11, R162, 0x8880, RZ ;  /* 0x00008880a20b7816 */ /* 0x002fca00000000ff */
[----:B------:R-:W-:-:S07]  /*3180*/  IMAD R10, R11, R152, RZ ;  /* 0x000000980b0a7224 */ /* 0x000fce00078e02ff */
.L_x_91:
[----:B------:R-:W-:Y:S05]  /*3190*/  BSYNC B1 ;  /* 0x0000000000017941 */ /* 0x000fea0003800000 */
.L_x_90:
[----:B-1----:R-:W-:Y:S01]  /*31a0*/  @!P5 IMAD R11, R52, R153, R10 ;  /* 0x00000099340bd224 */ /* 0x002fe200078e020a */
[----:B------:R-:W-:Y:S04]  /*31b0*/  BSSY B1, `(.L_x_92) ;  /* 0x0000006000017945 */ /* 0x000fe80003800000 */
[----:B------:R1:W-:Y:S01]  /*31c0*/  @!P5 STG.E.U8 desc[UR36][R4.64+0x38], R11 ;  /* 0x0000380b0400d986 */ /* 0x0003e2000c101124 */
[----:B------:R-:W-:Y:S05]  /*31d0*/  @P2 BRA `(.L_x_93) ;  /* 0x00000000000c2947 */ /* 0x000fea0003800000 */
[----:B------:R-:W1:Y:S02]  /*31e0*/  LDG.E.U8 R162, desc[UR36][R2.64+0x39] ;  /* 0x0000392402a27981 */ /* 0x000e64000c1e1100 */
[----:B-1----:R-:W-:-:S05]  /*31f0*/  PRMT R11, R162, 0x8880, RZ ;  /* 0x00008880a20b7816 */ /* 0x002fca00000000ff */
[----:B------:R-:W-:-:S07]  /*3200*/  IMAD R10, R11, R152, RZ ;  /* 0x000000980b0a7224 */ /* 0x000fce00078e02ff */
.L_x_93:
[----:B------:R-:W-:Y:S05]  /*3210*/  BSYNC B1 ;  /* 0x0000000000017941 */ /* 0x000fea0003800000 */
.L_x_92:
        /* <DEDUP_REMOVED lines=11> */
.L_x_95:
[----:B------:R-:W-:Y:S05]  /*32d0*/  BSYNC B1 ;  /* 0x0000000000017941 */ /* 0x000fea0003800000 */
.L_x_94:
[----:B-1----:R-:W-:Y:S01]  /*32e0*/  @!P4 IMAD R11, R54, R153, R10 ;  /* 0x00000099360bc224 */ /* 0x002fe200078e020a */
[----:B------:R-:W-:Y:S04]  /*32f0*/  BSSY B1, `(.L_x_96) ;  /* 0x0000006000017945 */ /* 0x000fe80003800000 */
[----:B------:R1:W-:Y:S01]  /*3300*/  @!P4 STG.E.U8 desc[UR36][R6.64+0x38], R11 ;  /* 0x0000380b0600c986 */ /* 0x0003e2000c101124 */
[----:B------:R-:W-:Y:S05]  /*3310*/  @P3 BRA `(.L_x_97) ;  /* 0x00000000000c3947 */ /* 0x000fea0003800000 */
[----:B------:R-:W1:Y:S02]  /*3320*/  LDG.E.U8 R162, desc[UR36][R8.64+0x39] ;  /* 0x0000392408a27981 */ /* 0x000e64000c1e1100 */
[----:B-1----:R-:W-:-:S05]  /*3330*/  PRMT R11, R162, 0x8880, RZ ;  /* 0x00008880a20b7816 */ /* 0x002fca00000000ff */
[----:B------:R-:W-:-:S07]  /*3340*/  IMAD R10, R11, R152, RZ ;  /* 0x000000980b0a7224 */ /* 0x000fce00078e02ff */
.L_x_97:
[----:B------:R-:W-:Y:S05]  /*3350*/  BSYNC B1 ;  /* 0x0000000000017941 */ /* 0x000fea0003800000 */
.L_x_96:
[----:B------:R-:W-:Y:S01]  /*3360*/  @!P3 IMAD R55, R55, R153, R10 ;  /* 0x000000993737b224 */ /* 0x000fe200078e020a */
[----:B------:R-:W-:Y:S04]  /*3370*/  BSSY B1, `(.L_x_98) ;  /* 0x0000006000017945 */ /* 0x000fe80003800000 */
[----:B------:R0:W-:Y:S01]  /*3380*/  @!P3 STG.E.U8 desc[UR36][R6.64+0x39], R55 ;  /* 0x000039370600b986 */ /* 0x0001e2000c101124 */
[----:B------:R-:W-:Y:S05]  /*3390*/  @P5 BRA `(.L_x_99) ;  /* 0x00000000000c5947 */ /* 0x000fea0003800000 */
[----:B------:R-:W1:Y:S02]  /*33a0*/  LDG.E.U8 R162, desc[UR36][R2.64+0x40] ;  /* 0x0000402402a27981 */ /* 0x000e64000c1e1100 */
[----:B-1----:R-:W-:-:S05]  /*33b0*/  PRMT R11, R162, 0x8880, RZ ;  /* 0x00008880a20b7816 */ /* 0x002fca00000000ff */
[----:B------:R-:W-:-:S07]  /*33c0*/  IMAD R10, R11, R152, RZ ;  /* 0x000000980b0a7224 */ /* 0x000fce00078e02ff */
.L_x_99:
[----:B------:R-:W-:Y:S05]  /*33d0*/  BSYNC B1 ;  /* 0x0000000000017941 */ /* 0x000fea0003800000 */
.L_x_98:
[----:B-1----:R-:W-:Y:S01]  /*33e0*/  @!P5 IMAD R11, R56, R153, R10 ;  /* 0x00000099380bd224 */ /* 0x002fe200078e020a */
[----:B------:R-:W-:Y:S04]  /*33f0*/  BSSY B1, `(.L_x_100) ;  /* 0x0000006000017945 */ /* 0x000fe80003800000 */
[----:B------:R1:W-:Y:S01]  /*3400*/  @!P5 STG.E.U8 desc[UR36][R4.64+0x40], R11 ;  /* 0x0000400b0400d986 */ /* 0x0003e2000c101124 */
[----:B------:R-:W-:Y:S05]  /*3410*/  @P2 BRA `(.L_x_101) ;  /* 0x00000000000c2947 */ /* 0x000fea0003800000 */
[----:B------:R-:W1:Y:S02]  /*3420*/  LDG.E.U8 R162, desc[UR36][R2.64+0x41] ;  /* 0x0000412402a27981 */ /* 0x000e64000c1e1100 */
[----:B-1----:R-:W-:-:S05]  /*3430*/  PRMT R11, R162, 0x8880, RZ ;  /* 0x00008880a20b7816 */ /* 0x002fca00000000ff */
[----:B------:R-:W-:-:S07]  /*3440*/  IMAD R10, R11, R152, RZ ;  /* 0x000000980b0a7224 */ /* 0x000fce00078e02ff */
.L_x_101:
[----:B------:R-:W-:Y:S05]  /*3450*/  BSYNC B1 ;  /* 0x0000000000017941 */ /* 0x000fea0003800000 */
.L_x_100:
        /* <DEDUP_REMOVED lines=11> */
.L_x_103:
[----:B------:R-:W-:Y:S05]  /*3510*/  BSYNC B1 ;  /* 0x0000000000017941 */ /* 0x000fea0003800000 */
.L_x_102:
[----:B-1----:R-:W-:Y:S01]  /*3520*/  @!P4 IMAD R11, R58, R153, R10 ;  /* 0x000000993a0bc224 */ /* 0x002fe200078e020a */
[----:B------:R-:W-:Y:S04]  /*3530*/  BSSY B1, `(.L_x_104) ;  /* 0x0000006000017945 */ /* 0x000fe80003800000 */
[----:B------:R1:W-:Y:S01]  /*3540*/  @!P4 STG.E.U8 desc[UR36][R6.64+0x40], R11 ;  /* 0x0000400b0600c986 */ /* 0x0003e2000c101124 */
[----:B------:R-:W-:Y:S05]  /*3550*/  @P3 BRA `(.L_x_105) ;  /* 0x00000000000c3947 */ /* 0x000fea0003800000 */
[----:B------:R-:W1:Y:S02]  /*3560*/  LDG.E.U8 R162, desc[UR36][R8.64+0x41] ;  /* 0x0000412408a27981 */ /* 0x000e64000c1e1100 */
[----:B-1----:R-:W-:-:S05]  /*3570*/  PRMT R11, R162, 0x8880, RZ ;  /* 0x00008880a20b7816 */ /* 0x002fca00000000ff */
[----:B------:R-:W-:-:S07]  /*3580*/  IMAD R10, R11, R152, RZ ;  /* 0x000000980b0a7224 */ /* 0x000fce00078e02ff */
.L_x_105:
[----:B------:R-:W-:Y:S05]  /*3590*/  BSYNC B1 ;  /* 0x0000000000017941 */ /* 0x000fea0003800000 */
.L_x_104:
[----:B------:R-:W-:Y:S01]  /*35a0*/  @!P3 IMAD R59, R59, R153, R10 ;  /* 0x000000993b3bb224 */ /* 0x000fe200078e020a */
[----:B------:R-:W-:Y:S04]  /*35b0*/  BSSY B1, `(.L_x_106) ;  /* 0x0000006000017945 */ /* 0x000fe80003800000 */
[----:B------:R0:W-:Y:S01]  /*35c0*/  @!P3 STG.E.U8 desc[UR36][R6.64+0x41], R59 ;  /* 0x0000413b0600b986 */ /* 0x0001e2000c101124 */
[----:B------:R-:W-:Y:S05]  /*35d0*/  @P5 BRA `(.L_x_107) ;  /* 0x00000000000c5947 */ /* 0x000fea0003800000 */
[----:B------:R-:W1:Y:S02]  /*35e0*/  LDG.E.U8 R162, desc[UR36][R2.64+0x48] ;  /* 0x0000482402a27981 */ /* 0x000e64000c1e1100 */
[----:B-1----:R-:W-:-:S05]  /*35f0*/  PRMT R11, R162, 0x8880, RZ ;  /* 0x00008880a20b7816 */ /* 0x002fca00000000ff */
[----:B------:R-:W-:-:S07]  /*3600*/  IMAD R10, R11, R152, RZ ;  /* 0x000000980b0a7224 */ /* 0x000fce00078e02ff */
.L_x_107:
[----:B------:R-:W-:Y:S05]  /*3610*/  BSYNC B1 ;  /* 0x0000000000017941 */ /* 0x000fea0003800000 */
.L_x_106:
[----:B-1----:R-:W-:Y:S01]  /*3620*/  @!P5 IMAD R11, R60, R153, R10 ;  /* 0x000000993c0bd224 */ /* 0x002fe200078e020a */
[----:B------:R-:W-:Y:S04]  /*3630*/  BSSY B1, `(.L_x_108) ;  /* 0x0000006000017945 */ /* 0x000fe80003800000 */
[----:B------:R1:W-:Y:S01]  /*3640*/  @!P5 STG.E.U8 desc[UR36][R4.64+0x48], R11 ;  /* 0x0000480b0400d986 */ /* 0x0003e2000c101124 */
[----:B------:R-:W-:Y:S05]  /*3650*/  @P2 BRA `(.L_x_109) ;  /* 0x00000000000c2947 */ /* 0x000fea0003800000 */
[----:B------:R-:W1:Y:S02]  /*3660*/  LDG.E.U8 R162, desc[UR36][R2.64+0x49] ;  /* 0x0000492402a27981 */ /* 0x000e64000c1e1100 */
[----:B-1----:R-:W-:-:S05]  /*3670*/  PRMT R11, R162, 0x8880, RZ ;  /* 0x00008880a20b7816 */ /* 0x002fca00000000ff */
[----:B------:R-:W-:-:S07]  /*3680*/  IMAD R10, R11, R152, RZ ;  /* 0x000000980b0a7224 */ /* 0x000fce00078e02ff */
.L_x_109:
[----:B------:R-:W-:Y:S05]  /*3690*/  BSYNC B1 ;  /* 0x0000000000017941 */ /* 0x000fea0003800000 */
.L_x_108:
        /* <DEDUP_REMOVED lines=11> */
.L_x_111:
[----:B------:R-:W-:Y:S05]  /*3750*/  BSYNC B1 ;  /* 0x0000000000017941 */ /* 0x000fea0003800000 */
.L_x_110:
[----:B-1----:R-:W-:Y:S01]  /*3760*/  @!P4 IMAD R11, R62, R153, R10 ;  /* 0x000000993e0bc224 */ /* 0x002fe200078e020a */
[----:B------:R-:W-:Y:S04]  /*3770*/  BSSY B1, `(.L_x_112) ;  /* 0x0000006000017945 */ /* 0x000fe80003800000 */
[----:B------:R1:W-:Y:S01]  /*3780*/  @!P4 STG.E.U8 desc[UR36][R6.64+0x48], R11 ;  /* 0x0000480b0600c986 */ /* 0x0003e2000c101124 */
[----:B------:R-:W-:Y:S05]  /*3790*/  @P3 BRA `(.L_x_113) ;  /* 0x00000000000c3947 */ /* 0x000fea0003800000 */
[----:B------:R-:W1:Y:S02]  /*37a0*/  LDG.E.U8 R162, desc[UR36][R8.64+0x49] ;  /* 0x0000492408a27981 */ /* 0x000e64000c1e1100 */
[----:B-1----:R-:W-:-:S05]  /*37b0*/  PRMT R11, R162, 0x8880, RZ ;  /* 0x00008880a20b7816 */ /* 0x002fca00000000ff */
[----:B------:R-:W-:-:S07]  /*37c0*/  IMAD R10, R11, R152, RZ ;  /* 0x000000980b0a7224 */ /* 0x000fce00078e02ff */
.L_x_113:
[----:B------:R-:W-:Y:S05]  /*37d0*/  BSYNC B1 ;  /* 0x0000000000017941 */ /* 0x000fea0003800000 */
.L_x_112:
[----:B------:R-:W-:Y:S01]  /*37e0*/  @!P3 IMAD R63, R63, R153, R10 ;  /* 0x000000993f3fb224 */ /* 0x000fe200078e020a */
[----:B------:R-:W-:Y:S04]  /*37f0*/  BSSY B1, `(.L_x_114) ;  /* 0x0000006000017945 */ /* 0x000fe80003800000 */
[----:B------:R0:W-:Y:S01]  /*3800*/  @!P3 STG.E.U8 desc[UR36][R6.64+0x49], R63 ;  /* 0x0000493f0600b986 */ /* 0x0001e2000c101124 */
[----:B------:R-:W-:Y:S05]  /*3810*/  @P5 BRA `(.L_x_115) ;  /* 0x00000000000c5947 */ /* 0x000fea0003800000 */
[----:B------:R-:W1:Y:S02]  /*3820*/  LDG.E.U8 R162, desc[UR36][R2.64+0x50] ;  /* 0x0000502402a27981 */ /* 0x000e64000c1e1100 */
[----:B-1----:R-:W-:-:S05]  /*3830*/  PRMT R11, R162, 0x8880, RZ ;  /* 0x00008880a20b7816 */ /* 0x002fca00000000ff */
[----:B------:R-:W-:-:S07]  /*3840*/  IMAD R10, R11, R152, RZ ;  /* 0x000000980b0a7224 */ /* 0x000fce00078e02ff */
.L_x_115:
[----:B------:R-:W-:Y:S05]  /*3850*/  BSYNC B1 ;  /* 0x0000000000017941 */ /* 0x000fea0003800000 */
.L_x_114:
[----:B-1----:R-:W-:Y:S01]  /*3860*/  @!P5 IMAD R11, R64, R153, R10 ;  /* 0x00000099400bd224 */ /* 0x002fe200078e020a */
[----:B------:R-:W-:Y:S04]  /*3870*/  BSSY B1, `(.L_x_116) ;  /* 0x0000006000017945 */ /* 0x000fe80003800000 */
[----:B------:R1:W-:Y:S01]  /*3880*/  @!P5 STG.E.U8 desc[UR36][R4.64+0x50], R11 ;  /* 0x0000500b0400d986 */ /* 0x0003e2000c101124 */
[----:B------:R-:W-:Y:S05]  /*3890*/  @P2 BRA `(.L_x_117) ;  /* 0x00000000000c2947 */ /* 0x000fea0003800000 */
[----:B------:R-:W1:Y:S02]  /*38a0*/  LDG.E.U8 R162, desc[UR36][R2.64+0x51] ;  /* 0x0000512402a27981 */ /* 0x000e64000c1e1100 */
[----:B-1----:R-:W-:-:S05]  /*38b0*/  PRMT R11, R162, 0x8880, RZ ;  /* 0x00008880a20b7816 */ /* 0x002fca00000000ff */
[----:B------:R-:W-:-:S07]  /*38c0*/  IMAD R10, R11, R152, RZ ;  /* 0x000000980b0a7224 */ /* 0x000fce00078e02ff */
.L_x_117:
[----:B------:R-:W-:Y:S05]  /*38d0*/  BSYNC B1 ;  /* 0x0000000000017941 */ /* 0x000fea0003800000 */
.L_x_116:
        /* <DEDUP_REMOVED lines=11> */
.L_x_119:
[----:B------:R-:W-:Y:S05]  /*3990*/  BSYNC B1 ;  /* 0x0000000000017941 */ /* 0x000fea0003800000 */
.L_x_118:
[----:B-1----:R-:W-:Y:S01]  /*39a0*/  @!P4 IMAD R11, R66, R153, R10 ;  /* 0x00000099420bc224 */ /* 0x002fe200078e020a */
[----:B------:R-:W-:Y:S04]  /*39b0*/  BSSY B1, `(.L_x_120) ;  /* 0x0000006000017945 */ /* 0x000fe80003800000 */
[----:B------:R1:W-:Y:S01]  /*39c0*/  @!P4 STG.E.U8 desc[UR36][R6.64+0x50], R11 ;  /* 0x0000500b0600c986 */ /* 0x0003e2000c101124 */
[----:B------:R-:W-:Y:S05]  /*39d0*/  @P3 BRA `(.L_x_121) ;  /* 0x00000000000c3947 */ /* 0x000fea0003800000 */
[----:B------:R-:W1:Y:S02]  /*39e0*/  LDG.E.U8 R162, desc[UR36][R8.64+0x51] ;  /* 0x0000512408a27981 */ /* 0x000e64000c1e1100 */
[----:B-1----:R-:W-:-:S05]  /*39f0*/  PRMT R11, R162, 0x8880, RZ ;  /* 0x00008880a20b7816 */ /* 0x002fca00000000ff */
[----:B------:R-:W-:-:S07]  /*3a00*/  IMAD R10, R11, R152, RZ ;  /* 0x000000980b0a7224 */ /* 0x000fce00078e02ff */
.L_x_121:
[----:B------:R-:W-:Y:S05]  /*3a10*/  BSYNC B1 ;  /* 0x0000000000017941 */ /* 0x000fea0003800000 */
.L_x_120:
[----:B------:R-:W-:Y:S01]  /*3a20*/  @!P3 IMAD R67, R67, R153, R10 ;  /* 0x000000994343b224 */ /* 0x000fe200078e020a */
[----:B------:R-:W-:Y:S04]  /*3a30*/  BSSY B1, `(.L_x_122) ;  /* 0x0000006000017945 */ /* 0x000fe80003800000 */
[----:B------:R0:W-:Y:S01]  /*3a40*/  @!P3 STG.E.U8 desc[UR36][R6.64+0x51], R67 ;  /* 0x000051430600b986 */ /* 0x0001e2000c101124 */
[----:B------:R-:W-:Y:S05]  /*3a50*/  @P5 BRA `(.L_x_123) ;  /* 0x00000000000c5947 */ /* 0x000fea0003800000 */
[----:B------:R-:W1:Y:S02]  /*3a60*/  LDG.E.U8 R162, desc[UR36][R2.64+0x58] ;  /* 0x0000582402a27981 */ /* 0x000e64000c1e1100 */
[----:B-1----:R-:W-:-:S05]  /*3a70*/  PRMT R11, R162, 0x8880, RZ ;  /* 0x00008880a20b7816 */ /* 0x002fca00000000ff */
[----:B------:R-:W-:-:S07]  /*3a80*/  IMAD R10, R11, R152, RZ ;  /* 0x000000980b0a7224 */ /* 0x000fce00078e02ff */
.L_x_123:
[----:B------:R-:W-:Y:S05]  /*3a90*/  BSYNC B1 ;  /* 0x0000000000017941 */ /* 0x000fea0003800000 */
.L_x_122:
[----:B-1----:R-:W-:Y:S01]  /*3aa0*/  @!P5 IMAD R11, R68, R153, R10 ;  /* 0x00000099440bd224 */ /* 0x002fe200078e020a */
[----:B------:R-:W-:Y:S04]  /*3ab0*/  BSSY B1, `(.L_x_124) ;  /* 0x0000006000017945 */ /* 0x000fe80003800000 */
[----:B------:R1:W-:Y:S01]  /*3ac0*/  @!P5 STG.E.U8 desc[UR36][R4.64+0x58], R11 ;  /* 0x0000580b0400d986 */ /* 0x0003e2000c101124 */
[----:B------:R-:W-:Y:S05]  /*3ad0*/  @P2 BRA `(.L_x_125) ;  /* 0x00000000000c2947 */ /* 0x000fea0003800000 */
[----:B------:R-:W1:Y:S02]  /*3ae0*/  LDG.E.U8 R162, desc[UR36][R2.64+0x59] ;  /* 0x0000592402a27981 */ /* 0x000e64000c1e1100 */
[----:B-1----:R-:W-:-:S05]  /*3af0*/  PRMT R11, R162, 0x8880, RZ ;  /* 0x00008880a20b7816 */ /* 0x002fca00000000ff */
[----:B------:R-:W-:-:S07]  /*3b00*/  IMAD R10, R11, R152, RZ ;  /* 0x000000980b0a7224 */ /* 0x000fce00078e02ff */
.L_x_125:
[----:B------:R-:W-:Y:S05]  /*3b10*/  BSYNC B1 ;  /* 0x0000000000017941 */ /* 0x000fea0003800000 */
.L_x_124:
        /* <DEDUP_REMOVED lines=11> */
.L_x_127:
[----:B------:R-:W-:Y:S05]  /*3bd0*/  BSYNC B1 ;  /* 0x0000000000017941 */ /* 0x000fea0003800000 */
.L_x_126:
[----:B-1----:R-:W-:Y:S01]  /*3be0*/  @!P4 IMAD R11, R70, R153, R10 ;  /* 0x00000099460bc224 */ /* 0x002fe200078e020a */
[----:B------:R-:W-:Y:S04]  /*3bf0*/  BSSY B1, `(.L_x_128) ;  /* 0x0000006000017945 */ /* 0x000fe80003800000 */
[----:B------:R1:W-:Y:S01]  /*3c00*/  @!P4 STG.E.U8 desc[UR36][R6.64+0x58], R11 ;  /* 0x0000580b0600c986 */ /* 0x0003e2000c101124 */
[----:B------:R-:W-:Y:S05]  /*3c10*/  @P3 BRA `(.L_x_129) ;  /* 0x00000000000c3947 */ /* 0x000fea0003800000 */
[----:B------:R-:W1:Y:S02]  /*3c20*/  LDG.E.U8 R162, desc[UR36][R8.64+0x59] ;  /* 0x0000592408a27981 */ /* 0x000e64000c1e1100 */
[----:B-1----:R-:W-:-:S05]  /*3c30*/  PRMT R11, R162, 0x8880, RZ ;  /* 0x00008880a20b7816 */ /* 0x002fca00000000ff */
[----:B------:R-:W-:-:S07]  /*3c40*/  IMAD R10, R11, R152, RZ ;  /* 0x000000980b0a7224 */ /* 0x000fce00078e02ff */
.L_x_129:
[----:B------:R-:W-:Y:S05]  /*3c50*/  BSYNC B1 ;  /* 0x0000000000017941 */ /* 0x000fea0003800000 */
.L_x_128:
[----:B------:R-:W-:Y:S01]  /*3c60*/  @!P3 IMAD R71, R71, R153, R10 ;  /* 0x000000994747b224 */ /* 0x000fe200078e020a */
[----:B------:R-:W-:Y:S04]  /*3c70*/  BSSY B1, `(.L_x_130) ;  /* 0x0000006000017945 */ /* 0x000fe80003800000 */
[----:B------:R0:W-:Y:S01]  /*3c80*/  @!P3 STG.E.U8 desc[UR36][R6.64+0x59], R71 ;  /* 0x000059470600b986 */ /* 0x0001e2000c101124 */
[----:B------:R-:W-:Y:S05]  /*3c90*/  @P5 BRA `(.L_x_131) ;  /* 0x00000000000c5947 */ /* 0x000fea0003800000 */
[----:B------:R-:W1:Y:S02]  /*3ca0*/  LDG.E.U8 R162, desc[UR36][R2.64+0x60] ;  /* 0x0000602402a27981 */ /* 0x000e64000c1e1100 */
[----:B-1----:R-:W-:-:S05]  /*3cb0*/  PRMT R11, R162, 0x8880, RZ ;  /* 0x00008880a20b7816 */ /* 0x002fca00000000ff */
[----:B------:R-:W-:-:S07]  /*3cc0*/  IMAD R10, R11, R152, RZ ;  /* 0x000000980b0a7224 */ /* 0x000fce00078e02ff */
.L_x_131:
[----:B------:R-:W-:Y:S05]  /*3cd0*/  BSYNC B1 ;  /* 0x0000000000017941 */ /* 0x000fea0003800000 */
.L_x_130:
[----:B-1----:R-:W-:Y:S01]  /*3ce0*/  @!P5 IMAD R11, R72, R153, R10 ;  /* 0x00000099480bd224 */ /* 0x002fe200078e020a */
[----:B------:R-:W-:Y:S04]  /*3cf0*/  BSSY B1, `(.L_x_132) ;  /* 0x0000006000017945 */ /* 0x000fe80003800000 */
[----:B------:R1:W-:Y:S01]  /*3d00*/  @!P5 STG.E.U8 desc[UR36][R4.64+0x60], R11 ;  /* 0x0000600b0400d986 */ /* 0x0003e2000c101124 */
[----:B------:R-:W-:Y:S05]  /*3d10*/  @P2 BRA `(.L_x_133) ;  /* 0x00000000000c2947 */ /* 0x000fea0003800000 */
[----:B------:R-:W1:Y:S02]  /*3d20*/  LDG.E.U8 R162, desc[UR36][R2.64+0x61] ;  /* 0x0000612402a27981 */ /* 0x000e64000c1e1100 */
[----:B-1----:R-:W-:-:S05]  /*3d30*/  PRMT R11, R162, 0x8880, RZ ;  /* 0x00008880a20b7816 */ /* 0x002fca00000000ff */
[----:B------:R-:W-:-:S07]  /*3d40*/  IMAD R10, R11, R152, RZ ;  /* 0x000000980b0a7224 */ /* 0x000fce00078e02ff */
.L_x_133:
[----:B------:R-:W-:Y:S05]  /*3d50*/  BSYNC B1 ;  /* 0x0000000000017941 */ /* 0x000fea0003800000 */
.L_x_132:
        /* <DEDUP_REMOVED lines=11> */
.L_x_135:
[----:B------:R-:W-:Y:S05]  /*3e10*/  BSYNC B1 ;  /* 0x0000000000017941 */ /* 0x000fea0003800000 */
.L_x_134:
[----:B-1----:R-:W-:Y:S01]  /*3e20*/  @!P4 IMAD R11, R74, R153, R10 ;  /* 0x000000994a0bc224 */ /* 0x002fe200078e020a */
[----:B------:R-:W-:Y:S04]  /*3e30*/  BSSY B1, `(.L_x_136) ;  /* 0x0000006000017945 */ /* 0x000fe80003800000 */
[----:B------:R1:W-:Y:S01]  /*3e40*/  @!P4 STG.E.U8 desc[UR36][R6.64+0x60], R11 ;  /* 0x0000600b0600c986 */ /* 0x0003e2000c101124 */
[----:B------:R-:W-:Y:S05]  /*3e50*/  @P3 BRA `(.L_x_137) ;  /* 0x00000000000c3947 */ /* 0x000fea0003800000 */
[----:B------:R-:W1:Y:S02]  /*3e60*/  LDG.E.U8 R162, desc[UR36][R8.64+0x61] ;  /* 0x0000612408a27981 */ /* 0x000e64000c1e1100 */
[----:B-1----:R-:W-:-:S05]  /*3e70*/  PRMT R11, R162, 0x8880, RZ ;  /* 0x00008880a20b7816 */ /* 0x002fca00000000ff */
[----:B------:R-:W-:-:S07]  /*3e80*/  IMAD R10, R11, R152, RZ ;  /* 0x000000980b0a7224 */ /* 0x000fce00078e02ff */
.L_x_137:
[----:B------:R-:W-:Y:S05]  /*3e90*/  BSYNC B1 ;  /* 0x0000000000017941 */ /* 0x000fea0003800000 */
.L_x_136:
[----:B------:R-:W-:Y:S01]  /*3ea0*/  @!P3 IMAD R75, R75, R153, R10 ;  /* 0x000000994b4bb224 */ /* 0x000fe200078e020a */
[----:B------:R-:W-:Y:S04]  /*3eb0*/  BSSY B1, `(.L_x_138) ;  /* 0x0000006000017945 */ /* 0x000fe80003800000 */
[----:B------:R0:W-:Y:S01]  /*3ec0*/  @!P3 STG.E.U8 desc[UR36][R6.64+0x61], R75 ;  /* 0x0000614b0600b986 */ /* 0x0001e2000c101124 */
[----:B------:R-:W-:Y:S05]  /*3ed0*/  @P5 BRA `(.L_x_139) ;  /* 0x00000000000c5947 */ /* 0x000fea0003800000 */
[----:B------:R-:W1:Y:S02]  /*3ee0*/  LDG.E.U8 R162, desc[UR36][R2.64+0x68] ;  /* 0x0000682402a27981 */ /* 0x000e64000c1e1100 */
[----:B-1----:R-:W-:-:S05]  /*3ef0*/  PRMT R11, R162, 0x8880, RZ ;  /* 0x00008880a20b7816 */ /* 0x002fca00000000ff */
[----:B------:R-:W-:-:S07]  /*3f00*/  IMAD R10, R11, R152, RZ ;  /* 0x000000980b0a7224 */ /* 0x000fce00078e02ff */
.L_x_139:
[----:B------:R-:W-:Y:S05]  /*3f10*/  BSYNC B1 ;  /* 0x0000000000017941 */ /* 0x000fea0003800000 */
.L_x_138:
[----:B-1----:R-:W-:Y:S01]  /*3f20*/  @!P5 IMAD R11, R76, R153, R10 ;  /* 0x000000994c0bd224 */ /* 0x002fe200078e020a */
[----:B------:R-:W-:Y:S04]  /*3f30*/  BSSY B1, `(.L_x_140) ;  /* 0x0000006000017945 */ /* 0x000fe80003800000 */
[----:B------:R1:W-:Y:S01]  /*3f40*/  @!P5 STG.E.U8 desc[UR36][R4.64+0x68], R11 ;  /* 0x0000680b0400d986 */ /* 0x0003e2000c101124 */
[----:B------:R-:W-:Y:S05]  /*3f50*/  @P2 BRA `(.L_x_141) ;  /* 0x00000000000c2947 */ /* 0x000fea0003800000 */
[----:B------:R-:W1:Y:S02]  /*3f60*/  LDG.E.U8 R162, desc[UR36][R2.64+0x69] ;  /* 0x0000692402a27981 */ /* 0x000e64000c1e1100 */
[----:B-1----:R-:W-:-:S05]  /*3f70*/  PRMT R11, R162, 0x8880, RZ ;  /* 0x00008880a20b7816 */ /* 0x002fca00000000ff */
[----:B------:R-:W-:-:S07]  /*3f80*/  IMAD R10, R11, R152, RZ ;  /* 0x000000980b0a7224 */ /* 0x000fce00078e02ff */
.L_x_141:
[----:B------:R-:W-:Y:S05]  /*3f90*/  BSYNC B1 ;  /* 0x0000000000017941 */ /* 0x000fea0003800000 */
.L_x_140:
        /* <DEDUP_REMOVED lines=11> */
.L_x_143:
[----:B------:R-:W-:Y:S05]  /*4050*/  BSYNC B1 ;  /* 0x0000000000017941 */ /* 0x000fea0003800000 */
.L_x_142:
[----:B-1----:R-:W-:Y:S01]  /*4060*/  @!P4 IMAD R11, R78, R153, R10 ;  /* 0x000000994e0bc224 */ /* 0x002fe200078e020a */
[----:B------:R-:W-:Y:S04]  /*4070*/  BSSY B1, `(.L_x_144) ;  /* 0x0000006000017945 */ /* 0x000fe80003800000 */
[----:B------:R1:W-:Y:S01]  /*4080*/  @!P4 STG.E.U8 desc[UR36][R6.64+0x68], R11 ;  /* 0x0000680b0600c986 */ /* 0x0003e2000c101124 */
[----:B------:R-:W-:Y:S05]  /*4090*/  @P3 BRA `(.L_x_145) ;  /* 0x00000000000c3947 */ /* 0x000fea0003800000 */
[----:B------:R-:W1:Y:S02]  /*40a0*/  LDG.E.U8 R162, desc[UR36][R8.64+0x69] ;  /* 0x0000692408a27981 */ /* 0x000e64000c1e1100 */
[----:B-1----:R-:W-:-:S05]  /*40b0*/  PRMT R11, R162, 0x8880, RZ ;  /* 0x00008880a20b7816 */ /* 0x002fca00000000ff */
[----:B------:R-:W-:-:S07]  /*40c0*/  IMAD R10, R11, R152, RZ ;  /* 0x000000980b0a7224 */ /* 0x000fce00078e02ff */
.L_x_145:
[----:B------:R-:W-:Y:S05]  /*40d0*/  BSYNC B1 ;  /* 0x0000000000017941 */ /* 0x000fea0003800000 */
.L_x_144:
[----:B------:R-:W-:Y:S01]  /*40e0*/  @!P3 IMAD R79, R79, R153, R10 ;  /* 0x000000994f4fb224 */ /* 0x000fe200078e020a */
[----:B------:R-:W-:Y:S04]  /*40f0*/  BSSY B1, `(.L_x_146) ;  /* 0x0000006000017945 */ /* 0x000fe80003800000 */
[----:B------:R0:W-:Y:S01]  /*4100*/  @!P3 STG.E.U8 desc[UR36][R6.64+0x69], R79 ;  /* 0x0000694f0600b986 */ /* 0x0001e2000c101124 */
[----:B------:R-:W-:Y:S05]  /*4110*/  @P5 BRA `(.L_x_147) ;  /* 0x00000000000c5947 */ /* 0x000fea0003800000 */
[----:B------:R-:W1:Y:S02]  /*4120*/  LDG.E.U8 R162, desc[UR36][R2.64+0x70] ;  /* 0x0000702402a27981 */ /* 0x000e64000c1e1100 */
[----:B-1----:R-:W-:-:S05]  /*4130*/  PRMT R11, R162, 0x8880, RZ ;  /* 0x00008880a20b7816 */ /* 0x002fca00000000ff */
[----:B------:R-:W-:-:S07]  /*4140*/  IMAD R10, R11, R152, RZ ;  /* 0x000000980b0a7224 */ /* 0x000fce00078e02ff */
.L_x_147:
[----:B------:R-:W-:Y:S05]  /*4150*/  BSYNC B1 ;  /* 0x0000000000017941 */ /* 0x000fea0003800000 */
.L_x_146:
[----:B-1----:R-:W-:Y:S01]  /*4160*/  @!P5 IMAD R11, R80, R153, R10 ;  /* 0x00000099500bd224 */ /* 0x002fe200078e020a */
[----:B------:R-:W-:Y:S04]  /*4170*/  BSSY B1, `(.L_x_148) ;  /* 0x0000006000017945 */ /* 0x000fe80003800000 */
[----:B------:R1:W-:Y:S01]  /*4180*/  @!P5 STG.E.U8 desc[UR36][R4.64+0x70], R11 ;  /* 0x0000700b0400d986 */ /* 0x0003e2000c101124 */
[----:B------:R-:W-:Y:S05]  /*4190*/  @P2 BRA `(.L_x_149) ;  /* 0x00000000000c2947 */ /* 0x000fea0003800000 */
[----:B------:R-:W1:Y:S02]  /*41a0*/  LDG.E.U8 R162, desc[UR36][R2.64+0x71] ;  /* 0x0000712402a27981 */ /* 0x000e64000c1e1100 */
[----:B-1----:R-:W-:-:S05]  /*41b0*/  PRMT R11, R162, 0x8880, RZ ;  /* 0x00008880a20b7816 */ /* 0x002fca00000000ff */
[----:B------:R-:W-:-:S07]  /*41c0*/  IMAD R10, R11, R152, RZ ;  /* 0x000000980b0a7224 */ /* 0x000fce00078e02ff */
.L_x_149:
[----:B------:R-:W-:Y:S05]  /*41d0*/  BSYNC B1 ;  /* 0x0000000000017941 */ /* 0x000fea0003800000 */
.L_x_148:
        /* <DEDUP_REMOVED lines=11> */
.L_x_151:
[----:B------:R-:W-:Y:S05]  /*4290*/  BSYNC B1 ;  /* 0x0000000000017941 */ /* 0x000fea0003800000 */
.L_x_150:
[----:B-1----:R-:W-:Y:S01]  /*42a0*/  @!P4 IMAD R11, R82, R153, R10 ;  /* 0x00000099520bc224 */ /* 0x002fe200078e020a */
[----:B------:R-:W-:Y:S04]  /*42b0*/  BSSY B1, `(.L_x_152) ;  /* 0x0000006000017945 */ /* 0x000fe80003800000 */
[----:B------:R1:W-:Y:S01]  /*42c0*/  @!P4 STG.E.U8 desc[UR36][R6.64+0x70], R11 ;  /* 0x0000700b0600c986 */ /* 0x0003e2000c101124 */
[----:B------:R-:W-:Y:S05]  /*42d0*/  @P3 BRA `(.L_x_153) ;  /* 0x00000000000c3947 */ /* 0x000fea0003800000 */
[----:B------:R-:W1:Y:S02]  /*42e0*/  LDG.E.U8 R162, desc[UR36][R8.64+0x71] ;  /* 0x0000712408a27981 */ /* 0x000e64000c1e1100 */
[----:B-1----:R-:W-:-:S05]  /*42f0*/  PRMT R11, R162, 0x8880, RZ ;  /* 0x00008880a20b7816 */ /* 0x002fca00000000ff */
[----:B------:R-:W-:-:S07]  /*4300*/  IMAD R10, R11, R152, RZ ;  /* 0x000000980b0a7224 */ /* 0x000fce00078e02ff */
.L_x_153:
[----:B------:R-:W-:Y:S05]  /*4310*/  BSYNC B1 ;  /* 0x0000000000017941 */ /* 0x000fea0003800000 */
.L_x_152:
[----:B------:R-:W-:Y:S01]  /*4320*/  @!P3 IMAD R83, R83, R153, R10 ;  /* 0x000000995353b224 */ /* 0x000fe200078e020a */
[----:B------:R-:W-:Y:S04]  /*4330*/  BSSY B1, `(.L_x_154) ;  /* 0x0000006000017945 */ /* 0x000fe80003800000 */
[----:B------:R0:W-:Y:S01]  /*4340*/  @!P3 STG.E.U8 desc[UR36][R6.64+0x71], R83 ;  /* 0x000071530600b986 */ /* 0x0001e2000c101124 */
[----:B------:R-:W-:Y:S05]  /*4350*/  @P5 BRA `(.L_x_155) ;  /* 0x00000000000c5947 */ /* 0x000fea0003800000 */
[----:B------:R-:W1:Y:S02]  /*4360*/  LDG.E.U8 R162, desc[UR36][R2.64+0x78] ;  /* 0x0000782402a27981 */ /* 0x000e64000c1e1100 */
[----:B-1----:R-:W-:-:S05]  /*4370*/  PRMT R11, R162, 0x8880, RZ ;  /* 0x00008880a20b7816 */ /* 0x002fca00000000ff */
[----:B------:R-:W-:-:S07]  /*4380*/  IMAD R10, R11, R152, RZ ;  /* 0x000000980b0a7224 */ /* 0x000fce00078e02ff */
.L_x_155:
[----:B------:R-:W-:Y:S05]  /*4390*/  BSYNC B1 ;  /* 0x0000000000017941 */ /* 0x000fea0003800000 */
.L_x_154:
[----:B-1----:R-:W-:Y:S01]  /*43a0*/  @!P5 IMAD R11, R84, R153, R10 ;  /* 0x00000099540bd224 */ /* 0x002fe200078e020a */
[----:B------:R-:W-:Y:S04]  /*43b0*/  BSSY B1, `(.L_x_156) ;  /* 0x0000006000017945 */ /* 0x000fe80003800000 */
[----:B------:R1:W-:Y:S01]  /*43c0*/  @!P5 STG.E.U8 desc[UR36][R4.64+0x78], R11 ;  /* 0x0000780b0400d986 */ /* 0x0003e2000c101124 */
[----:B------:R-:W-:Y:S05]  /*43d0*/  @P2 BRA `(.L_x_157) ;  /* 0x00000000000c2947 */ /* 0x000fea0003800000 */
[----:B------:R-:W1:Y:S02]  /*43e0*/  LDG.E.U8 R162, desc[UR36][R2.64+0x79] ;  /* 0x0000792402a27981 */ /* 0x000e64000c1e1100 */
[----:B-1----:R-:W-:-:S05]  /*43f0*/  PRMT R11, R162, 0x8880, RZ ;  /* 0x00008880a20b7816 */ /* 0x002fca00000000ff */
[----:B------:R-:W-:-:S07]  /*4400*/  IMAD R10, R11, R152, RZ ;  /* 0x000000980b0a7224 */ /* 0x000fce00078e02ff */
.L_x_157:
[----:B------:R-:W-:Y:S05]  /*4410*/  BSYNC B1 ;  /* 0x0000000000017941 */ /* 0x000fea0003800000 */
.L_x_156:
        /* <DEDUP_REMOVED lines=11> */
.L_x_159:
[----:B------:R-:W-:Y:S05]  /*44d0*/  BSYNC B1 ;  /* 0x0000000000017941 */ /* 0x000fea0003800000 */
.L_x_158:
[----:B-1----:R-:W-:Y:S01]  /*44e0*/  @!P4 IMAD R11, R86, R153, R10 ;  /* 0x00000099560bc224 */ /* 0x002fe200078e020a */
[----:B------:R-:W-:Y:S04]  /*44f0*/  BSSY B1, `(.L_x_160) ;  /* 0x0000006000017945 */ /* 0x000fe80003800000 */
[----:B------:R1:W-:Y:S01]  /*4500*/  @!P4 STG.E.U8 desc[UR36][R6.64+0x78], R11 ;  /* 0x0000780b0600c986 */ /* 0x0003e2000c101124 */
[----:B------:R-:W-:Y:S05]  /*4510*/  @P3 BRA `(.L_x_161) ;  /* 0x00000000000c3947 */ /* 0x000fea0003800000 */
[----:B------:R-:W1:Y:S02]  /*4520*/  LDG.E.U8 R162, desc[UR36][R8.64+0x79] ;  /* 0x0000792408a27981 */ /* 0x000e64000c1e1100 */
[----:B-1----:R-:W-:-:S05]  /*4530*/  PRMT R11, R162, 0x8880, RZ ;  /* 0x00008880a20b7816 */ /* 0x002fca00000000ff */
[----:B------:R-:W-:-:S07]  /*4540*/  IMAD R10, R11, R152, RZ ;  /* 0x000000980b0a7224 */ /* 0x000fce00078e02ff */
.L_x_161:
[----:B------:R-:W-:Y:S05]  /*4550*/  BSYNC B1 ;  /* 0x0000000000017941 */ /* 0x000fea0003800000 */
.L_x_160:
[----:B------:R-:W-:Y:S01]  /*4560*/  @!P3 IMAD R87, R87, R153, R10 ;  /* 0x000000995757b224 */ /* 0x000fe200078e020a */
[----:B------:R-:W-:Y:S04]  /*4570*/  BSSY B1, `(.L_x_162) ;  /* 0x0000006000017945 */ /* 0x000fe80003800000 */
[----:B------:R0:W-:Y:S01]  /*4580*/  @!P3 STG.E.U8 desc[UR36][R6.64+0x79], R87 ;  /* 0x000079570600b986 */ /* 0x0001e2000c101124 */
[----:B------:R-:W-:Y:S05]  /*4590*/  @P5 BRA `(.L_x_163) ;  /* 0x00000000000c5947 */ /* 0x000fea0003800000 */
[----:B------:R-:W1:Y:S02]  /*45a0*/  LDG.E.U8 R162, desc[UR36][R2.64+0x80] ;  /* 0x0000802402a27981 */ /* 0x000e64000c1e1100 */
[----:B-1----:R-:W-:-:S05]  /*45b0*/  PRMT R11, R162, 0x8880, RZ ;  /* 0x00008880a20b7816 */ /* 0x002fca00000000ff */
[----:B------:R-:W-:-:S07]  /*45c0*/  IMAD R10, R11, R152, RZ ;  /* 0x000000980b0a7224 */ /* 0x000fce00078e02ff */
.L_x_163:
[----:B------:R-:W-:Y:S05]  /*45d0*/  BSYNC B1 ;  /* 0x0000000000017941 */ /* 0x000fea0003800000 */
.L_x_162:
[----:B-1----:R-:W-:Y:S01]  /*45e0*/  @!P5 IMAD R11, R88, R153, R10 ;  /* 0x00000099580bd224 */ /* 0x002fe200078e020a */
[----:B------:R-:W-:Y:S04]  /*45f0*/  BSSY B1, `(.L_x_164) ;  /* 0x0000006000017945 */ /* 0x000fe80003800000 */
[----:B------:R1:W-:Y:S01]  /*4600*/  @!P5 STG.E.U8 desc[UR36][R4.64+0x80], R11 ;  /* 0x0000800b0400d986 */ /* 0x0003e2000c101124 */
[----:B------:R-:W-:Y:S05]  /*4610*/  @P2 BRA `(.L_x_165) ;  /* 0x00000000000c2947 */ /* 0x000fea0003800000 */
[----:B------:R-:W1:Y:S02]  /*4620*/  LDG.E.U8 R162, desc[UR36][R2.64+0x81] ;  /* 0x0000812402a27981 */ /* 0x000e64000c1e1100 */
[----:B-1----:R-:W-:-:S05]  /*4630*/  PRMT R11, R162, 0x8880, RZ ;  /* 0x00008880a20b7816 */ /* 0x002fca00000000ff */
[----:B------:R-:W-:-:S07]  /*4640*/  IMAD R10, R11, R152, RZ ;  /* 0x000000980b0a7224 */ /* 0x000fce00078e02ff */
.L_x_165:
[----:B------:R-:W-:Y:S05]  /*4650*/  BSYNC B1 ;  /* 0x0000000000017941 */ /* 0x000fea0003800000 */
.L_x_164:
        /* <DEDUP_REMOVED lines=11> */
.L_x_167:
[----:B------:R-:W-:Y:S05]  /*4710*/  BSYNC B1 ;  /* 0x0000000000017941 */ /* 0x000fea0003800000 */
.L_x_166:
[----:B-1----:R-:W-:Y:S01]  /*4720*/  @!P4 IMAD R11, R90, R153, R10 ;  /* 0x000000995a0bc224 */ /* 0x002fe200078e020a */
[----:B------:R-:W-:Y:S04]  /*4730*/  BSSY B1, `(.L_x_168) ;  /* 0x0000006000017945 */ /* 0x000fe80003800000 */
[----:B------:R1:W-:Y:S01]  /*4740*/  @!P4 STG.E.U8 desc[UR36][R6.64+0x80], R11 ;  /* 0x0000800b0600c986 */ /* 0x0003e2000c101124 */
[----:B------:R-:W-:Y:S05]  /*4750*/  @P3 BRA `(.L_x_169) ;  /* 0x00000000000c3947 */ /* 0x000fea0003800000 */
[----:B------:R-:W1:Y:S02]  /*4760*/  LDG.E.U8 R162, desc[UR36][R8.64+0x81] ;  /* 0x0000812408a27981 */ /* 0x000e64000c1e1100 */
[----:B-1----:R-:W-:-:S05]  /*4770*/  PRMT R11, R162, 0x8880, RZ ;  /* 0x00008880a20b7816 */ /* 0x002fca00000000ff */
[----:B------:R-:W-:-:S07]  /*4780*/  IMAD R10, R11, R152, RZ ;  /* 0x000000980b0a7224 */ /* 0x000fce00078e02ff */
.L_x_169:
[----:B------:R-:W-:Y:S05]  /*4790*/  BSYNC B1 ;  /* 0x0000000000017941 */ /* 0x000fea0003800000 */
.L_x_168:
[----:B------:R-:W-:Y:S01]  /*47a0*/  @!P3 IMAD R91, R91, R153, R10 ;  /* 0x000000995b5bb224 */ /* 0x000fe200078e020a */
[----:B------:R-:W-:Y:S04]  /*47b0*/  BSSY B1, `(.L_x_170) ;  /* 0x0000006000017945 */ /* 0x000fe80003800000 */
[----:B------:R0:W-:Y:S01]  /*47c0*/  @!P3 STG.E.U8 desc[UR36][R6.64+0x81], R91 ;  /* 0x0000815b0600b986 */ /* 0x0001e2000c101124 */
[----:B------:R-:W-:Y:S05]  /*47d0*/  @P5 BRA `(.L_x_171) ;  /* 0x00000000000c5947 */ /* 0x000fea0003800000 */
[----:B------:R-:W1:Y:S02]  /*47e0*/  LDG.E.U8 R162, desc[UR36][R2.64+0x88] ;  /* 0x0000882402a27981 */ /* 0x000e64000c1e1100 */
[----:B-1----:R-:W-:-:S05]  /*47f0*/  PRMT R11, R162, 0x8880, RZ ;  /* 0x00008880a20b7816 */ /* 0x002fca00000000ff */
[----:B------:R-:W-:-:S07]  /*4800*/  IMAD R10, R11, R152, RZ ;  /* 0x000000980b0a7224 */ /* 0x000fce00078e02ff */
.L_x_171:
[----:B------:R-:W-:Y:S05]  /*4810*/  BSYNC B1 ;  /* 0x0000000000017941 */ /* 0x000fea0003800000 */
.L_x_170:
[----:B-1----:R-:W-:Y:S01]  /*4820*/  @!P5 IMAD R11, R92, R153, R10 ;  /* 0x000000995c0bd224 */ /* 0x002fe200078e020a */
[----:B------:R-:W-:Y:S04]  /*4830*/  BSSY B1, `(.L_x_172) ;  /* 0x0000006000017945 */ /* 0x000fe80003800000 */
[----:B------:R1:W-:Y:S01]  /*4840*/  @!P5 STG.E.U8 desc[UR36][R4.64+0x88], R11 ;  /* 0x0000880b0400d986 */ /* 0x0003e2000c101124 */
[----:B------:R-:W-:Y:S05]  /*4850*/  @P2 BRA `(.L_x_173) ;  /* 0x00000000000c2947 */ /* 0x000fea0003800000 */
[----:B------:R-:W1:Y:S02]  /*4860*/  LDG.E.U8 R162, desc[UR36][R2.64+0x89] ;  /* 0x0000892402a27981 */ /* 0x000e64000c1e1100 */
[----:B-1----:R-:W-:-:S05]  /*4870*/  PRMT R11, R162, 0x8880, RZ ;  /* 0x00008880a20b7816 */ /* 0x002fca00000000ff */
[----:B------:R-:W-:-:S07]  /*4880*/  IMAD R10, R11, R152, RZ ;  /* 0x000000980b0a7224 */ /* 0x000fce00078e02ff */
.L_x_173:
[----:B------:R-:W-:Y:S05]  /*4890*/  BSYNC B1 ;  /* 0x0000000000017941 */ /* 0x000fea0003800000 */
.L_x_172:
        /* <DEDUP_REMOVED lines=11> */
.L_x_175:
[----:B------:R-:W-:Y:S05]  /*4950*/  BSYNC B1 ;  /* 0x0000000000017941 */ /* 0x000fea0003800000 */
.L_x_174:
[----:B-1----:R-:W-:Y:S01]  /*4960*/  @!P4 IMAD R11, R94, R153, R10 ;  /* 0x000000995e0bc224 */ /* 0x002fe200078e020a */
[----:B------:R-:W-:Y:S04]  /*4970*/  BSSY B1, `(.L_x_176) ;  /* 0x0000006000017945 */ /* 0x000fe80003800000 */
[----:B------:R1:W-:Y:S01]  /*4980*/  @!P4 STG.E.U8 desc[UR36][R6.64+0x88], R11 ;  /* 0x0000880b0600c986 */ /* 0x0003e2000c101124 */
[----:B------:R-:W-:Y:S05]  /*4990*/  @P3 BRA `(.L_x_177) ;  /* 0x00000000000c3947 */ /* 0x000fea0003800000 */
[----:B------:R-:W1:Y:S02]  /*49a0*/  LDG.E.U8 R162, desc[UR36][R8.64+0x89] ;  /* 0x0000892408a27981 */ /* 0x000e64000c1e1100 */
[----:B-1----:R-:W-:-:S05]  /*49b0*/  PRMT R11, R162, 0x8880, RZ ;  /* 0x00008880a20b7816 */ /* 0x002fca00000000ff */
[----:B------:R-:W-:-:S07]  /*49c0*/  IMAD R10, R11, R152, RZ ;  /* 0x000000980b0a7224 */ /* 0x000fce00078e02ff */
.L_x_177:
[----:B------:R-:W-:Y:S05]  /*49d0*/  BSYNC B1 ;  /* 0x0000000000017941 */ /* 0x000fea0003800000 */
.L_x_176:
[----:B------:R-:W-:Y:S01]  /*49e0*/  @!P3 IMAD R95, R95, R153, R10 ;  /* 0x000000995f5fb224 */ /* 0x000fe200078e020a */
[----:B------:R-:W-:Y:S04]  /*49f0*/  BSSY B1, `(.L_x_178) ;  /* 0x0000006000017945 */ /* 0x000fe80003800000 */
[----:B------:R0:W-:Y:S01]  /*4a00*/  @!P3 STG.E.U8 desc[UR36][R6.64+0x89], R95 ;  /* 0x0000895f0600b986 */ /* 0x0001e2000c101124 */
[----:B------:R-:W-:Y:S05]  /*4a10*/  @P5 BRA `(.L_x_179) ;  /* 0x00000000000c5947 */ /* 0x000fea0003800000 */
[----:B------:R-:W1:Y:S02]  /*4a20*/  LDG.E.U8 R162, desc[UR36][R2.64+0x90] ;  /* 0x0000902402a27981 */ /* 0x000e64000c1e1100 */
[----:B-1----:R-:W-:-:S05]  /*4a30*/  PRMT R11, R162, 0x8880, RZ ;  /* 0x00008880a20b7816 */ /* 0x002fca00000000ff */
[----:B------:R-:W-:-:S07]  /*4a40*/  IMAD R10, R11, R152, RZ ;  /* 0x000000980b0a7224 */ /* 0x000fce00078e02ff */
.L_x_179:
[----:B------:R-:W-:Y:S05]  /*4a50*/  BSYNC B1 ;  /* 0x0000000000017941 */ /* 0x000fea0003800000 */
.L_x_178:
[----:B-1----:R-:W-:Y:S01]  /*4a60*/  @!P5 IMAD R11, R96, R153, R10 ;  /* 0x00000099600bd224 */ /* 0x002fe200078e020a */
[----:B------:R-:W-:Y:S04]  /*4a70*/  BSSY B1, `(.L_x_180) ;  /* 0x0000006000017945 */ /* 0x000fe80003800000 */
[----:B------:R1:W-:Y:S01]  /*4a80*/  @!P5 STG.E.U8 desc[UR36][R4.64+0x90], R11 ;  /* 0x0000900b0400d986 */ /* 0x0003e2000c101124 */
[----:B------:R-:W-:Y:S05]  /*4a90*/  @P2 BRA `(.L_x_181) ;  /* 0x00000000000c2947 */ /* 0x000fea0003800000 */
[----:B------:R-:W1:Y:S02]  /*4aa0*/  LDG.E.U8 R162, desc[UR36][R2.64+0x91] ;  /* 0x0000912402a27981 */ /* 0x000e64000c1e1100 */
[----:B-1----:R-:W-:-:S05]  /*4ab0*/  PRMT R11, R162, 0x8880, RZ ;  /* 0x00008880a20b7816 */ /* 0x002fca00000000ff */
[----:B------:R-:W-:-:S07]  /*4ac0*/  IMAD R10, R11, R152, RZ ;  /* 0x000000980b0a7224 */ /* 0x000fce00078e02ff */
.L_x_181:
[----:B------:R-:W-:Y:S05]  /*4ad0*/  BSYNC B1 ;  /* 0x0000000000017941 */ /* 0x000fea0003800000 */
.L_x_180:
        /* <DEDUP_REMOVED lines=11> */
.L_x_183:
[----:B------:R-:W-:Y:S05]  /*4b90*/  BSYNC B1 ;  /* 0x0000000000017941 */ /* 0x000fea0003800000 */
.L_x_182:
[----:B-1----:R-:W-:Y:S01]  /*4ba0*/  @!P4 IMAD R11, R98, R153, R10 ;  /* 0x00000099620bc224 */ /* 0x002fe200078e020a */
[----:B------:R-:W-:Y:S04]  /*4bb0*/  BSSY B1, `(.L_x_184) ;  /* 0x0000006000017945 */ /* 0x000fe80003800000 */
[----:B------:R1:W-:Y:S01]  /*4bc0*/  @!P4 STG.E.U8 desc[UR36][R6.64+0x90], R11 ;  /* 0x0000900b0600c986 */ /* 0x0003e2000c101124 */
[----:B------:R-:W-:Y:S05]  /*4bd0*/  @P3 BRA `(.L_x_185) ;  /* 0x00000000000c3947 */ /* 0x000fea0003800000 */
[----:B------:R-:W1:Y:S02]  /*4be0*/  LDG.E.U8 R162, desc[UR36][R8.64+0x91] ;  /* 0x0000912408a27981 */ /* 0x000e64000c1e1100 */
[----:B-1----:R-:W-:-:S05]  /*4bf0*/  PRMT R11, R162, 0x8880, RZ ;  /* 0x00008880a20b7816 */ /* 0x002fca00000000ff */
[----:B------:R-:W-:-:S07]  /*4c00*/  IMAD R10, R11, R152, RZ ;  /* 0x000000980b0a7224 */ /* 0x000fce00078e02ff */
.L_x_185:
[----:B------:R-:W-:Y:S05]  /*4c10*/  BSYNC B1 ;  /* 0x0000000000017941 */ /* 0x000fea0003800000 */
.L_x_184:
[----:B------:R-:W-:Y:S01]  /*4c20*/  @!P3 IMAD R99, R99, R153, R10 ;  /* 0x000000996363b224 */ /* 0x000fe200078e020a */
[----:B------:R-:W-:Y:S04]  /*4c30*/  BSSY B1, `(.L_x_186) ;  /* 0x0000006000017945 */ /* 0x000fe80003800000 */
[----:B------:R0:W-:Y:S01]  /*4c40*/  @!P3 STG.E.U8 desc[UR36][R6.64+0x91], R99 ;  /* 0x000091630600b986 */ /* 0x0001e2000c101124 */
[----:B------:R-:W-:Y:S05]  /*4c50*/  @P5 BRA `(.L_x_187) ;  /* 0x00000000000c5947 */ /* 0x000fea0003800000 */
[----:B------:R-:W1:Y:S02]  /*4c60*/  LDG.E.U8 R162, desc[UR36][R2.64+0x98] ;  /* 0x0000982402a27981 */ /* 0x000e64000c1e1100 */
[----:B-1----:R-:W-:-:S05]  /*4c70*/  PRMT R11, R162, 0x8880, RZ ;  /* 0x00008880a20b7816 */ /* 0x002fca00000000ff */
[----:B------:R-:W-:-:S07]  /*4c80*/  IMAD R10, R11, R152, RZ ;  /* 0x000000980b0a7224 */ /* 0x000fce00078e02ff */
.L_x_187:
[----:B------:R-:W-:Y:S05]  /*4c90*/  BSYNC B1 ;  /* 0x0000000000017941 */ /* 0x000fea0003800000 */
.L_x_186:
[----:B-1----:R-:W-:Y:S01]  /*4ca0*/  @!P5 IMAD R11, R100, R153, R10 ;  /* 0x00000099640bd224 */ /* 0x002fe200078e020a */
[----:B------:R-:W-:Y:S04]  /*4cb0*/  BSSY B1, `(.L_x_188) ;  /* 0x0000006000017945 */ /* 0x000fe80003800000 */
[----:B------:R1:W-:Y:S01]  /*4cc0*/  @!P5 STG.E.U8 desc[UR36][R4.64+0x98], R11 ;  /* 0x0000980b0400d986 */ /* 0x0003e2000c101124 */
[----:B------:R-:W-:Y:S05]  /*4cd0*/  @P2 BRA `(.L_x_189) ;  /* 0x00000000000c2947 */ /* 0x000fea0003800000 */
[----:B------:R-:W1:Y:S02]  /*4ce0*/  LDG.E.U8 R162, desc[UR36][R2.64+0x99] ;  /* 0x0000992402a27981 */ /* 0x000e64000c1e1100 */
[----:B-1----:R-:W-:-:S05]  /*4cf0*/  PRMT R11, R162, 0x8880, RZ ;  /* 0x00008880a20b7816 */ /* 0x002fca00000000ff */
[----:B------:R-:W-:-:S07]  /*4d00*/  IMAD R10, R11, R152, RZ ;  /* 0x000000980b0a7224 */ /* 0x000fce00078e02ff */
.L_x_189:
[----:B------:R-:W-:Y:S05]  /*4d10*/  BSYNC B1 ;  /* 0x0000000000017941 */ /* 0x000fea0003800000 */
.L_x_188:
        /* <DEDUP_REMOVED lines=11> */
.L_x_191:
[----:B------:R-:W-:Y:S05]  /*4dd0*/  BSYNC B1 ;  /* 0x0000000000017941 */ /* 0x000fea0003800000 */
.L_x_190:
[----:B-1----:R-:W-:Y:S01]  /*4de0*/  @!P4 IMAD R11, R102, R153, R10 ;  /* 0x00000099660bc224 */ /* 0x002fe200078e020a */
[----:B------:R-:W-:Y:S04]  /*4df0*/  BSSY B1, `(.L_x_192) ;  /* 0x0000006000017945 */ /* 0x000fe80003800000 */
[----:B------:R1:W-:Y:S01]  /*4e00*/  @!P4 STG.E.U8 desc[UR36][R6.64+0x98], R11 ;  /* 0x0000980b0600c986 */ /* 0x0003e2000c101124 */
[----:B------:R-:W-:Y:S05]  /*4e10*/  @P3 BRA `(.L_x_193) ;  /* 0x00000000000c3947 */ /* 0x000fea0003800000 */
[----:B------:R-:W1:Y:S02]  /*4e20*/  LDG.E.U8 R162, desc[UR36][R8.64+0x99] ;  /* 0x0000992408a27981 */ /* 0x000e64000c1e1100 */
[----:B-1----:R-:W-:-:S05]  /*4e30*/  PRMT R11, R162, 0x8880, RZ ;  /* 0x00008880a20b7816 */ /* 0x002fca00000000ff */
[----:B------:R-:W-:-:S07]  /*4e40*/  IMAD R10, R11, R152, RZ ;  /* 0x000000980b0a7224 */ /* 0x000fce00078e02ff */
.L_x_193:
[----:B------:R-:W-:Y:S05]  /*4e50*/  BSYNC B1 ;  /* 0x0000000000017941 */ /* 0x000fea0003800000 */
.L_x_192:
[----:B------:R-:W-:Y:S01]  /*4e60*/  @!P3 IMAD R103, R103, R153, R10 ;  /* 0x000000996767b224 */ /* 0x000fe200078e020a */
[----:B------:R-:W-:Y:S04]  /*4e70*/  BSSY B1, `(.L_x_194) ;  /* 0x0000006000017945 */ /* 0x000fe80003800000 */
[----:B------:R0:W-:Y:S01]  /*4e80*/  @!P3 STG.E.U8 desc[UR36][R6.64+0x99], R103 ;  /* 0x000099670600b986 */ /* 0x0001e2000c101124 */
[----:B------:R-:W-:Y:S05]  /*4e90*/  @P5 BRA `(.L_x_195) ;  /* 0x00000000000c5947 */ /* 0x000fea0003800000 */
[----:B------:R-:W1:Y:S02]  /*4ea0*/  LDG.E.U8 R162, desc[UR36][R2.64+0xa0] ;  /* 0x0000a02402a27981 */ /* 0x000e64000c1e1100 */
[----:B-1----:R-:W-:-:S05]  /*4eb0*/  PRMT R11, R162, 0x8880, RZ ;  /* 0x00008880a20b7816 */ /* 0x002fca00000000ff */
[----:B------:R-:W-:-:S07]  /*4ec0*/  IMAD R10, R11, R152, RZ ;  /* 0x000000980b0a7224 */ /* 0x000fce00078e02ff */
.L_x_195:
[----:B------:R-:W-:Y:S05]  /*4ed0*/  BSYNC B1 ;  /* 0x0000000000017941 */ /* 0x000fea0003800000 */
.L_x_194:
[----:B-1----:R-:W-:Y:S01]  /*4ee0*/  @!P5 IMAD R11, R104, R153, R10 ;  /* 0x00000099680bd224 */ /* 0x002fe200078e020a */
[----:B------:R-:W-:Y:S04]  /*4ef0*/  BSSY B1, `(.L_x_196) ;  /* 0x0000006000017945 */ /* 0x000fe80003800000 */
[----:B------:R1:W-:Y:S01]  /*4f00*/  @!P5 STG.E.U8 desc[UR36][R4.64+0xa0], R11 ;  /* 0x0000a00b0400d986 */ /* 0x0003e2000c101124 */
[----:B------:R-:W-:Y:S05]  /*4f10*/  @P2 BRA `(.L_x_197) ;  /* 0x00000000000c2947 */ /* 0x000fea0003800000 */
[----:B------:R-:W1:Y:S02]  /*4f20*/  LDG.E.U8 R162, desc[UR36][R2.64+0xa1] ;  /* 0x0000a12402a27981 */ /* 0x000e64000c1e1100 */
[----:B-1----:R-:W-:-:S05]  /*4f30*/  PRMT R11, R162, 0x8880, RZ ;  /* 0x00008880a20b7816 */ /* 0x002fca00000000ff */
[----:B------:R-:W-:-:S07]  /*4f40*/  IMAD R10, R11, R152, RZ ;  /* 0x000000980b0a7224 */ /* 0x000fce00078e02ff */
.L_x_197:
[----:B------:R-:W-:Y:S05]  /*4f50*/  BSYNC B1 ;  /* 0x0000000000017941 */ /* 0x000fea0003800000 */
.L_x_196:
        /* <DEDUP_REMOVED lines=11> */
.L_x_199:
[----:B------:R-:W-:Y:S05]  /*5010*/  BSYNC B1 ;  /* 0x0000000000017941 */ /* 0x000fea0003800000 */
.L_x_198:
[----:B-1----:R-:W-:Y:S01]  /*5020*/  @!P4 IMAD R11, R106, R153, R10 ;  /* 0x000000996a0bc224 */ /* 0x002fe200078e020a */
[----:B------:R-:W-:Y:S04]  /*5030*/  BSSY B1, `(.L_x_200) ;  /* 0x0000006000017945 */ /* 0x000fe80003800000 */
[----:B------:R1:W-:Y:S01]  /*5040*/  @!P4 STG.E.U8 desc[UR36][R6.64+0xa0], R11 ;  /* 0x0000a00b0600c986 */ /* 0x0003e2000c101124 */
[----:B------:R-:W-:Y:S05]  /*5050*/  @P3 BRA `(.L_x_201) ;  /* 0x00000000000c3947 */ /* 0x000fea0003800000 */
[----:B------:R-:W1:Y:S02]  /*5060*/  LDG.E.U8 R162, desc[UR36][R8.64+0xa1] ;  /* 0x0000a12408a27981 */ /* 0x000e64000c1e1100 */
[----:B-1----:R-:W-:-:S05]  /*5070*/  PRMT R11, R162, 0x8880, RZ ;  /* 0x00008880a20b7816 */ /* 0x002fca00000000ff */
[----:B------:R-:W-:-:S07]  /*5080*/  IMAD R10, R11, R152, RZ ;  /* 0x000000980b0a7224 */ /* 0x000fce00078e02ff */
.L_x_201:
[----:B------:R-:W-:Y:S05]  /*5090*/  BSYNC B1 ;  /* 0x0000000000017941 */ /* 0x000fea0003800000 */
.L_x_200:
[----:B------:R-:W-:Y:S01]  /*50a0*/  @!P3 IMAD R107, R107, R153, R10 ;  /* 0x000000996b6bb224 */ /* 0x000fe200078e020a */
[----:B------:R-:W-:Y:S04]  /*50b0*/  BSSY B1, `(.L_x_202) ;  /* 0x0000006000017945 */ /* 0x000fe80003800000 */
[----:B------:R0:W-:Y:S01]  /*50c0*/  @!P3 STG.E.U8 desc[UR36][R6.64+0xa1], R107 ;  /* 0x0000a16b0600b986 */ /* 0x0001e2000c101124 */
[----:B------:R-:W-:Y:S05]  /*50d0*/  @P5 BRA `(.L_x_203) ;  /* 0x00000000000c5947 */ /* 0x000fea0003800000 */
[----:B------:R-:W1:Y:S02]  /*50e0*/  LDG.E.U8 R162, desc[UR36][R2.64+0xa8] ;  /* 0x0000a82402a27981 */ /* 0x000e64000c1e1100 */
[----:B-1----:R-:W-:-:S05]  /*50f0*/  PRMT R11, R162, 0x8880, RZ ;  /* 0x00008880a20b7816 */ /* 0x002fca00000000ff */
[----:B------:R-:W-:-:S07]  /*5100*/  IMAD R10, R11, R152, RZ ;  /* 0x000000980b0a7224 */ /* 0x000fce00078e02ff */
.L_x_203:
[----:B------:R-:W-:Y:S05]  /*5110*/  BSYNC B1 ;  /* 0x0000000000017941 */ /* 0x000fea0003800000 */
.L_x_202:
[----:B-1----:R-:W-:Y:S01]  /*5120*/  @!P5 IMAD R11, R108, R153, R10 ;  /* 0x000000996c0bd224 */ /* 0x002fe200078e020a */
[----:B------:R-:W-:Y:S04]  /*5130*/  BSSY B1, `(.L_x_204) ;  /* 0x0000006000017945 */ /* 0x000fe80003800000 */
[----:B------:R1:W-:Y:S01]  /*5140*/  @!P5 STG.E.U8 desc[UR36][R4.64+0xa8], R11 ;  /* 0x0000a80b0400d986 */ /* 0x0003e2000c101124 */
[----:B------:R-:W-:Y:S05]  /*5150*/  @P2 BRA `(.L_x_205) ;  /* 0x00000000000c2947 */ /* 0x000fea0003800000 */
[----:B------:R-:W1:Y:S02]  /*5160*/  LDG.E.U8 R162, desc[UR36][R2.64+0xa9] ;  /* 0x0000a92402a27981 */ /* 0x000e64000c1e1100 */
[----:B-1----:R-:W-:-:S05]  /*5170*/  PRMT R11, R162, 0x8880, RZ ;  /* 0x00008880a20b7816 */ /* 0x002fca00000000ff */
[----:B------:R-:W-:-:S07]  /*5180*/  IMAD R10, R11, R152, RZ ;  /* 0x000000980b0a7224 */ /* 0x000fce00078e02ff */
.L_x_205:
[----:B------:R-:W-:Y:S05]  /*5190*/  BSYNC B1 ;  /* 0x0000000000017941 */ /* 0x000fea0003800000 */
.L_x_204:
        /* <DEDUP_REMOVED lines=11> */
.L_x_207:
[----:B------:R-:W-:Y:S05]  /*5250*/  BSYNC B1 ;  /* 0x0000000000017941 */ /* 0x000fea0003800000 */
.L_x_206:
[----:B-1----:R-:W-:Y:S01]  /*5260*/  @!P4 IMAD R11, R110, R153, R10 ;  /* 0x000000996e0bc224 */ /* 0x002fe200078e020a */
[----:B------:R-:W-:Y:S04]  /*5270*/  BSSY B1, `(.L_x_208) ;  /* 0x0000006000017945 */ /* 0x000fe80003800000 */
[----:B------:R1:W-:Y:S01]  /*5280*/  @!P4 STG.E.U8 desc[UR36][R6.64+0xa8], R11 ;  /* 0x0000a80b0600c986 */ /* 0x0003e2000c101124 */
[----:B------:R-:W-:Y:S05]  /*5290*/  @P3 BRA `(.L_x_209) ;  /* 0x00000000000c3947 */ /* 0x000fea0003800000 */
[----:B------:R-:W1:Y:S02]  /*52a0*/  LDG.E.U8 R162, desc[UR36][R8.64+0xa9] ;  /* 0x0000a92408a27981 */ /* 0x000e64000c1e1100 */
[----:B-1----:R-:W-:-:S05]  /*52b0*/  PRMT R11, R162, 0x8880, RZ ;  /* 0x00008880a20b7816 */ /* 0x002fca00000000ff */
[----:B------:R-:W-:-:S07]  /*52c0*/  IMAD R10, R11, R152, RZ ;  /* 0x000000980b0a7224 */ /* 0x000fce00078e02ff */
.L_x_209:
[----:B------:R-:W-:Y:S05]  /*52d0*/  BSYNC B1 ;  /* 0x0000000000017941 */ /* 0x000fea0003800000 */
.L_x_208:
[----:B------:R-:W-:Y:S01]  /*52e0*/  @!P3 IMAD R111, R111, R153, R10 ;  /* 0x000000996f6fb224 */ /* 0x000fe200078e020a */
[----:B------:R-:W-:Y:S04]  /*52f0*/  BSSY B1, `(.L_x_210) ;  /* 0x0000006000017945 */ /* 0x000fe80003800000 */
[----:B------:R0:W-:Y:S01]  /*5300*/  @!P3 STG.E.U8 desc[UR36][R6.64+0xa9], R111 ;  /* 0x0000a96f0600b986 */ /* 0x0001e2000c101124 */
[----:B------:R-:W-:Y:S05]  /*5310*/  @P5 BRA `(.L_x_211) ;  /* 0x00000000000c5947 */ /* 0x000fea0003800000 */
[----:B------:R-:W1:Y:S02]  /*5320*/  LDG.E.U8 R162, desc[UR36][R2.64+0xb0] ;  /* 0x0000b02402a27981 */ /* 0x000e64000c1e1100 */
[----:B-1----:R-:W-:-:S05]  /*5330*/  PRMT R11, R162, 0x8880, RZ ;  /* 0x00008880a20b7816 */ /* 0x002fca00000000ff */
[----:B------:R-:W-:-:S07]  /*5340*/  IMAD R10, R11, R152, RZ ;  /* 0x000000980b0a7224 */ /* 0x000fce00078e02ff */
.L_x_211:
[----:B------:R-:W-:Y:S05]  /*5350*/  BSYNC B1 ;  /* 0x0000000000017941 */ /* 0x000fea0003800000 */
.L_x_210:
[----:B-1----:R-:W-:Y:S01]  /*5360*/  @!P5 IMAD R11, R112, R153, R10 ;  /* 0x00000099700bd224 */ /* 0x002fe200078e020a */
[----:B------:R-:W-:Y:S04]  /*5370*/  BSSY B1, `(.L_x_212) ;  /* 0x0000006000017945 */ /* 0x000fe80003800000 */
[----:B------:R1:W-:Y:S01]  /*5380*/  @!P5 STG.E.U8 desc[UR36][R4.64+0xb0], R11 ;  /* 0x0000b00b0400d986 */ /* 0x0003e2000c101124 */
[----:B------:R-:W-:Y:S05]  /*5390*/  @P2 BRA `(.L_x_213) ;  /* 0x00000000000c2947 */ /* 0x000fea0003800000 */
[----:B------:R-:W1:Y:S02]  /*53a0*/  LDG.E.U8 R162, desc[UR36][R2.64+0xb1] ;  /* 0x0000b12402a27981 */ /* 0x000e64000c1e1100 */
[----:B-1----:R-:W-:-:S05]  /*53b0*/  PRMT R11, R162, 0x8880, RZ ;  /* 0x00008880a20b7816 */ /* 0x002fca00000000ff */
[----:B------:R-:W-:-:S07]  /*53c0*/  IMAD R10, R11, R152, RZ ;  /* 0x000000980b0a7224 */ /* 0x000fce00078e02ff */
.L_x_213:
[----:B------:R-:W-:Y:S05]  /*53d0*/  BSYNC B1 ;  /* 0x0000000000017941 */ /* 0x000fea0003800000 */
.L_x_212:
        /* <DEDUP_REMOVED lines=11> */
.L_x_215:
[----:B------:R-:W-:Y:S05]  /*5490*/  BSYNC B1 ;  /* 0x0000000000017941 */ /* 0x000fea0003800000 */
.L_x_214:
[----:B-1----:R-:W-:Y:S01]  /*54a0*/  @!P4 IMAD R11, R114, R153, R10 ;  /* 0x00000099720bc224 */ /* 0x002fe200078e020a */
[----:B------:R-:W-:Y:S04]  /*54b0*/  BSSY B1, `(.L_x_216) ;  /* 0x0000006000017945 */ /* 0x000fe80003800000 */
[----:B------:R1:W-:Y:S01]  /*54c0*/  @!P4 STG.E.U8 desc[UR36][R6.64+0xb0], R11 ;  /* 0x0000b00b0600c986 */ /* 0x0003e2000c101124 */
[----:B------:R-:W-:Y:S05]  /*54d0*/  @P3 BRA `(.L_x_217) ;  /* 0x00000000000c3947 */ /* 0x000fea0003800000 */
[----:B------:R-:W1:Y:S02]  /*54e0*/  LDG.E.U8 R162, desc[UR36][R8.64+0xb1] ;  /* 0x0000b12408a27981 */ /* 0x000e64000c1e1100 */
[----:B-1----:R-:W-:-:S05]  /*54f0*/  PRMT R11, R162, 0x8880, RZ ;  /* 0x00008880a20b7816 */ /* 0x002fca00000000ff */
[----:B------:R-:W-:-:S07]  /*5500*/  IMAD R10, R11, R152, RZ ;  /* 0x000000980b0a7224 */ /* 0x000fce00078e02ff */
.L_x_217:
[----:B------:R-:W-:Y:S05]  /*5510*/  BSYNC B1 ;  /* 0x0000000000017941 */ /* 0x000fea0003800000 */
.L_x_216:
[----:B------:R-:W-:Y:S01]  /*5520*/  @!P3 IMAD R115, R115, R153, R10 ;  /* 0x000000997373b224 */ /* 0x000fe200078e020a */
[----:B------:R-:W-:Y:S04]  /*5530*/  BSSY B1, `(.L_x_218) ;  /* 0x0000006000017945 */ /* 0x000fe80003800000 */
[----:B------:R0:W-:Y:S01]  /*5540*/  @!P3 STG.E.U8 desc[UR36][R6.64+0xb1], R115 ;  /* 0x0000b1730600b986 */ /* 0x0001e2000c101124 */
[----:B------:R-:W-:Y:S05]  /*5550*/  @P5 BRA `(.L_x_219) ;  /* 0x00000000000c5947 */ /* 0x000fea0003800000 */
[----:B------:R-:W1:Y:S02]  /*5560*/  LDG.E.U8 R162, desc[UR36][R2.64+0xb8] ;  /* 0x0000b82402a27981 */ /* 0x000e64000c1e1100 */
[----:B-1----:R-:W-:-:S05]  /*5570*/  PRMT R11, R162, 0x8880, RZ ;  /* 0x00008880a20b7816 */ /* 0x002fca00000000ff */
[----:B------:R-:W-:-:S07]  /*5580*/  IMAD R10, R11, R152, RZ ;  /* 0x000000980b0a7224 */ /* 0x000fce00078e02ff */
.L_x_219:
[----:B------:R-:W-:Y:S05]  /*5590*/  BSYNC B1 ;  /* 0x0000000000017941 */ /* 0x000fea0003800000 */
.L_x_218:
[----:B-1----:R-:W-:Y:S01]  /*55a0*/  @!P5 IMAD R11, R116, R153, R10 ;  /* 0x00000099740bd224 */ /* 0x002fe200078e020a */
[----:B------:R-:W-:Y:S04]  /*55b0*/  BSSY B1, `(.L_x_220) ;  /* 0x0000006000017945 */ /* 0x000fe80003800000 */
[----:B------:R1:W-:Y:S01]  /*55c0*/  @!P5 STG.E.U8 desc[UR36][R4.64+0xb8], R11 ;  /* 0x0000b80b0400d986 */ /* 0x0003e2000c101124 */
[----:B------:R-:W-:Y:S05]  /*55d0*/  @P2 BRA `(.L_x_221) ;  /* 0x00000000000c2947 */ /* 0x000fea0003800000 */
[----:B------:R-:W1:Y:S02]  /*55e0*/  LDG.E.U8 R162, desc[UR36][R2.64+0xb9] ;  /* 0x0000b92402a27981 */ /* 0x000e64000c1e1100 */
[----:B-1----:R-:W-:-:S05]  /*55f0*/  PRMT R11, R162, 0x8880, RZ ;  /* 0x00008880a20b7816 */ /* 0x002fca00000000ff */
[----:B------:R-:W-:-:S07]  /*5600*/  IMAD R10, R11, R152, RZ ;  /* 0x000000980b0a7224 */ /* 0x000fce00078e02ff */
.L_x_221:
[----:B------:R-:W-:Y:S05]  /*5610*/  BSYNC B1 ;  /* 0x0000000000017941 */ /* 0x000fea0003800000 */
.L_x_220:
        /* <DEDUP_REMOVED lines=11> */
.L_x_223:
[----:B------:R-:W-:Y:S05]  /*56d0*/  BSYNC B1 ;  /* 0x0000000000017941 */ /* 0x000fea0003800000 */
.L_x_222:
[----:B-1----:R-:W-:Y:S01]  /*56e0*/  @!P4 IMAD R11, R118, R153, R10 ;  /* 0x00000099760bc224 */ /* 0x002fe200078e020a */
[----:B------:R-:W-:Y:S04]  /*56f0*/  BSSY B1, `(.L_x_224) ;  /* 0x0000006000017945 */ /* 0x000fe80003800000 */
[----:B------:R1:W-:Y:S01]  /*5700*/  @!P4 STG.E.U8 desc[UR36][R6.64+0xb8], R11 ;  /* 0x0000b80b0600c986 */ /* 0x0003e2000c101124 */
[----:B------:R-:W-:Y:S05]  /*5710*/  @P3 BRA `(.L_x_225) ;  /* 0x00000000000c3947 */ /* 0x000fea0003800000 */
[----:B------:R-:W1:Y:S02]  /*5720*/  LDG.E.U8 R162, desc[UR36][R8.64+0xb9] ;  /* 0x0000b92408a27981 */ /* 0x000e64000c1e1100 */
[----:B-1----:R-:W-:-:S05]  /*5730*/  PRMT R11, R162, 0x8880, RZ ;  /* 0x00008880a20b7816 */ /* 0x002fca00000000ff */
[----:B------:R-:W-:-:S07]  /*5740*/  IMAD R10, R11, R152, RZ ;  /* 0x000000980b0a7224 */ /* 0x000fce00078e02ff */
.L_x_225:
[----:B------:R-:W-:Y:S05]  /*5750*/  BSYNC B1 ;  /* 0x0000000000017941 */ /* 0x000fea0003800000 */
.L_x_224:
[----:B------:R-:W-:Y:S01]  /*5760*/  @!P3 IMAD R119, R119, R153, R10 ;  /* 0x000000997777b224 */ /* 0x000fe200078e020a */
[----:B------:R-:W-:Y:S04]  /*5770*/  BSSY B1, `(.L_x_226) ;  /* 0x0000006000017945 */ /* 0x000fe80003800000 */
[----:B------:R0:W-:Y:S01]  /*5780*/  @!P3 STG.E.U8 desc[UR36][R6.64+0xb9], R119 ;  /* 0x0000b9770600b986 */ /* 0x0001e2000c101124 */
[----:B------:R-:W-:Y:S05]  /*5790*/  @P5 BRA `(.L_x_227) ;  /* 0x00000000000c5947 */ /* 0x000fea0003800000 */
[----:B------:R-:W1:Y:S02]  /*57a0*/  LDG.E.U8 R162, desc[UR36][R2.64+0xc0] ;  /* 0x0000c02402a27981 */ /* 0x000e64000c1e1100 */
[----:B-1----:R-:W-:-:S05]  /*57b0*/  PRMT R11, R162, 0x8880, RZ ;  /* 0x00008880a20b7816 */ /* 0x002fca00000000ff */
[----:B------:R-:W-:-:S07]  /*57c0*/  IMAD R10, R11, R152, RZ ;  /* 0x000000980b0a7224 */ /* 0x000fce00078e02ff */
.L_x_227:
[----:B------:R-:W-:Y:S05]  /*57d0*/  BSYNC B1 ;  /* 0x0000000000017941 */ /* 0x000fea0003800000 */
.L_x_226:
[----:B-1----:R-:W-:Y:S01]  /*57e0*/  @!P5 IMAD R11, R120, R153, R10 ;  /* 0x00000099780bd224 */ /* 0x002fe200078e020a */
[----:B------:R-:W-:Y:S04]  /*57f0*/  BSSY B1, `(.L_x_228) ;  /* 0x0000006000017945 */ /* 0x000fe80003800000 */
[----:B------:R1:W-:Y:S01]  /*5800*/  @!P5 STG.E.U8 desc[UR36][R4.64+0xc0], R11 ;  /* 0x0000c00b0400d986 */ /* 0x0003e2000c101124 */
[----:B------:R-:W-:Y:S05]  /*5810*/  @P2 BRA `(.L_x_229) ;  /* 0x00000000000c2947 */ /* 0x000fea0003800000 */
[----:B------:R-:W1:Y:S02]  /*5820*/  LDG.E.U8 R162, desc[UR36][R2.64+0xc1] ;  /* 0x0000c12402a27981 */ /* 0x000e64000c1e1100 */
[----:B-1----:R-:W-:-:S05]  /*5830*/  PRMT R11, R162, 0x8880, RZ ;  /* 0x00008880a20b7816 */ /* 0x002fca00000000ff */
[----:B------:R-:W-:-:S07]  /*5840*/  IMAD R10, R11, R152, RZ ;  /* 0x000000980b0a7224 */ /* 0x000fce00078e02ff */
.L_x_229:
[----:B------:R-:W-:Y:S05]  /*5850*/  BSYNC B1 ;  /* 0x0000000000017941 */ /* 0x000fea0003800000 */
.L_x_228:
        /* <DEDUP_REMOVED lines=11> */
.L_x_231:
[----:B------:R-:W-:Y:S05]  /*5910*/  BSYNC B1 ;  /* 0x0000000000017941 */ /* 0x000fea0003800000 */
.L_x_230:
[----:B-1----:R-:W-:Y:S01]  /*5920*/  @!P4 IMAD R11, R122, R153, R10 ;  /* 0x000000997a0bc224 */ /* 0x002fe200078e020a */
[----:B------:R-:W-:Y:S04]  /*5930*/  BSSY B1, `(.L_x_232) ;  /* 0x0000006000017945 */ /* 0x000fe80003800000 */
[----:B------:R1:W-:Y:S01]  /*5940*/  @!P4 STG.E.U8 desc[UR36][R6.64+0xc0], R11 ;  /* 0x0000c00b0600c986 */ /* 0x0003e2000c101124 */
[----:B------:R-:W-:Y:S05]  /*5950*/  @P3 BRA `(.L_x_233) ;  /* 0x00000000000c3947 */ /* 0x000fea0003800000 */
[----:B------:R-:W1:Y:S02]  /*5960*/  LDG.E.U8 R162, desc[UR36][R8.64+0xc1] ;  /* 0x0000c12408a27981 */ /* 0x000e64000c1e1100 */
[----:B-1----:R-:W-:-:S05]  /*5970*/  PRMT R11, R162, 0x8880, RZ ;  /* 0x00008880a20b7816 */ /* 0x002fca00000000ff */
[----:B------:R-:W-:-:S07]  /*5980*/  IMAD R10, R11, R152, RZ ;  /* 0x000000980b0a7224 */ /* 0x000fce00078e02ff */
.L_x_233:
[----:B------:R-:W-:Y:S05]  /*5990*/  BSYNC B1 ;  /* 0x0000000000017941 */ /* 0x000fea0003800000 */
.L_x_232:
[----:B------:R-:W-:Y:S01]  /*59a0*/  @!P3 IMAD R123, R123, R153, R10 ;  /* 0x000000997b7bb224 */ /* 0x000fe200078e020a */
[----:B------:R-:W-:Y:S04]  /*59b0*/  BSSY B1, `(.L_x_234) ;  /* 0x0000006000017945 */ /* 0x000fe80003800000 */
[----:B------:R0:W-:Y:S01]  /*59c0*/  @!P3 STG.E.U8 desc[UR36][R6.64+0xc1], R123 ;  /* 0x0000c17b0600b986 */ /* 0x0001e2000c101124 */
[----:B------:R-:W-:Y:S05]  /*59d0*/  @P5 BRA `(.L_x_235) ;  /* 0x00000000000c5947 */ /* 0x000fea0003800000 */
[----:B------:R-:W1:Y:S02]  /*59e0*/  LDG.E.U8 R162, desc[UR36][R2.64+0xc8] ;  /* 0x0000c82402a27981 */ /* 0x000e64000c1e1100 */
[----:B-1----:R-:W-:-:S05]  /*59f0*/  PRMT R11, R162, 0x8880, RZ ;  /* 0x00008880a20b7816 */ /* 0x002fca00000000ff */
[----:B------:R-:W-:-:S07]  /*5a00*/  IMAD R10, R11, R152, RZ ;  /* 0x000000980b0a7224 */ /* 0x000fce00078e02ff */
.L_x_235:
[----:B------:R-:W-:Y:S05]  /*5a10*/  BSYNC B1 ;  /* 0x0000000000017941 */ /* 0x000fea0003800000 */
.L_x_234:
[----:B-1----:R-:W-:Y:S01]  /*5a20*/  @!P5 IMAD R11, R124, R153, R10 ;  /* 0x000000997c0bd224 */ /* 0x002fe200078e020a */
[----:B------:R-:W-:Y:S04]  /*5a30*/  BSSY B1, `(.L_x_236) ;  /* 0x0000006000017945 */ /* 0x000fe80003800000 */
[----:B------:R1:W-:Y:S01]  /*5a40*/  @!P5 STG.E.U8 desc[UR36][R4.64+0xc8], R11 ;  /* 0x0000c80b0400d986 */ /* 0x0003e2000c101124 */
[----:B------:R-:W-:Y:S05]  /*5a50*/  @P2 BRA `(.L_x_237) ;  /* 0x00000000000c2947 */ /* 0x000fea0003800000 */
[----:B------:R-:W1:Y:S02]  /*5a60*/  LDG.E.U8 R162, desc[UR36][R2.64+0xc9] ;  /* 0x0000c92402a27981 */ /* 0x000e64000c1e1100 */
[----:B-1----:R-:W-:-:S05]  /*5a70*/  PRMT R11, R162, 0x8880, RZ ;  /* 0x00008880a20b7816 */ /* 0x002fca00000000ff */
[----:B------:R-:W-:-:S07]  /*5a80*/  IMAD R10, R11, R152, RZ ;  /* 0x000000980b0a7224 */ /* 0x000fce00078e02ff */
.L_x_237:
[----:B------:R-:W-:Y:S05]  /*5a90*/  BSYNC B1 ;  /* 0x0000000000017941 */ /* 0x000fea0003800000 */
.L_x_236:
        /* <DEDUP_REMOVED lines=11> */
.L_x_239:
[----:B------:R-:W-:Y:S05]  /*5b50*/  BSYNC B1 ;  /* 0x0000000000017941 */ /* 0x000fea0003800000 */
.L_x_238:
[----:B-1----:R-:W-:Y:S01]  /*5b60*/  @!P4 IMAD R11, R126, R153, R10 ;  /* 0x000000997e0bc224 */ /* 0x002fe200078e020a */
[----:B------:R-:W-:Y:S04]  /*5b70*/  BSSY B1, `(.L_x_240) ;  /* 0x0000006000017945 */ /* 0x000fe80003800000 */
[----:B------:R1:W-:Y:S01]  /*5b80*/  @!P4 STG.E.U8 desc[UR36][R6.64+0xc8], R11 ;  /* 0x0000c80b0600c986 */ /* 0x0003e2000c101124 */
[----:B------:R-:W-:Y:S05]  /*5b90*/  @P3 BRA `(.L_x_241) ;  /* 0x00000000000c3947 */ /* 0x000fea0003800000 */
[----:B------:R-:W1:Y:S02]  /*5ba0*/  LDG.E.U8 R162, desc[UR36][R8.64+0xc9] ;  /* 0x0000c92408a27981 */ /* 0x000e64000c1e1100 */
[----:B-1----:R-:W-:-:S05]  /*5bb0*/  PRMT R11, R162, 0x8880, RZ ;  /* 0x00008880a20b7816 */ /* 0x002fca00000000ff */
[----:B------:R-:W-:-:S07]  /*5bc0*/  IMAD R10, R11, R152, RZ ;  /* 0x000000980b0a7224 */ /* 0x000fce00078e02ff */
.L_x_241:
[----:B------:R-:W-:Y:S05]  /*5bd0*/  BSYNC B1 ;  /* 0x0000000000017941 */ /* 0x000fea0003800000 */
.L_x_240:
[----:B------:R-:W-:Y:S01]  /*5be0*/  @!P3 IMAD R127, R127, R153, R10 ;  /* 0x000000997f7fb224 */ /* 0x000fe200078e020a */
[----:B------:R-:W-:Y:S04]  /*5bf0*/  BSSY B1, `(.L_x_242) ;  /* 0x0000006000017945 */ /* 0x000fe80003800000 */
[----:B------:R0:W-:Y:S01]  /*5c00*/  @!P3 STG.E.U8 desc[UR36][R6.64+0xc9], R127 ;  /* 0x0000c97f0600b986 */ /* 0x0001e2000c101124 */
[----:B------:R-:W-:Y:S05]  /*5c10*/  @P5 BRA `(.L_x_243) ;  /* 0x00000000000c5947 */ /* 0x000fea0003800000 */
[----:B------:R-:W1:Y:S02]  /*5c20*/  LDG.E.U8 R162, desc[UR36][R2.64+0xd0] ;  /* 0x0000d02402a27981 */ /* 0x000e64000c1e1100 */
[----:B-1----:R-:W-:-:S05]  /*5c30*/  PRMT R11, R162, 0x8880, RZ ;  /* 0x00008880a20b7816 */ /* 0x002fca00000000ff */
[----:B------:R-:W-:-:S07]  /*5c40*/  IMAD R10, R11, R152, RZ ;  /* 0x000000980b0a7224 */ /* 0x000fce00078e02ff */
.L_x_243:
[----:B------:R-:W-:Y:S05]  /*5c50*/  BSYNC B1 ;  /* 0x0000000000017941 */ /* 0x000fea0003800000 */
.L_x_242:
[----:B-1----:R-:W-:Y:S01]  /*5c60*/  @!P5 IMAD R11, R128, R153, R10 ;  /* 0x00000099800bd224 */ /* 0x002fe200078e020a */
[----:B------:R-:W-:Y:S04]  /*5c70*/  BSSY B1, `(.L_x_244) ;  /* 0x0000006000017945 */ /* 0x000fe80003800000 */
[----:B------:R1:W-:Y:S01]  /*5c80*/  @!P5 STG.E.U8 desc[UR36][R4.64+0xd0], R11 ;  /* 0x0000d00b0400d986 */ /* 0x0003e2000c101124 */
[----:B------:R-:W-:Y:S05]  /*5c90*/  @P2 BRA `(.L_x_245) ;  /* 0x00000000000c2947 */ /* 0x000fea0003800000 */
[----:B------:R-:W1:Y:S02]  /*5ca0*/  LDG.E.U8 R162, desc[UR36][R2.64+0xd1] ;  /* 0x0000d12402a27981 */ /* 0x000e64000c1e1100 */
[----:B-1----:R-:W-:-:S05]  /*5cb0*/  PRMT R11, R162, 0x8880, RZ ;  /* 0x00008880a20b7816 */ /* 0x002fca00000000ff */
[----:B------:R-:W-:-:S07]  /*5cc0*/  IMAD R10, R11, R152, RZ ;  /* 0x000000980b0a7224 */ /* 0x000fce00078e02ff */
.L_x_245:
[----:B------:R-:W-:Y:S05]  /*5cd0*/  BSYNC B1 ;  /* 0x0000000000017941 */ /* 0x000fea0003800000 */
.L_x_244:
        /* <DEDUP_REMOVED lines=11> */
.L_x_247:
[----:B------:R-:W-:Y:S05]  /*5d90*/  BSYNC B1 ;  /* 0x0000000000017941 */ /* 0x000fea0003800000 */
.L_x_246:
[----:B-1----:R-:W-:Y:S01]  /*5da0*/  @!P4 IMAD R11, R130, R153, R10 ;  /* 0x00000099820bc224 */ /* 0x002fe200078e020a */
[----:B------:R-:W-:Y:S04]  /*5db0*/  BSSY B1, `(.L_x_248) ;  /* 0x0000006000017945 */ /* 0x000fe80003800000 */
[----:B------:R1:W-:Y:S01]  /*5dc0*/  @!P4 STG.E.U8 desc[UR36][R6.64+0xd0], R11 ;  /* 0x0000d00b0600c986 */ /* 0x0003e2000c101124 */
[----:B------:R-:W-:Y:S05]  /*5dd0*/  @P3 BRA `(.L_x_249) ;  /* 0x00000000000c3947 */ /* 0x000fea0003800000 */
[----:B------:R-:W1:Y:S02]  /*5de0*/  LDG.E.U8 R162, desc[UR36][R8.64+0xd1] ;  /* 0x0000d12408a27981 */ /* 0x000e64000c1e1100 */
[----:B-1----:R-:W-:-:S05]  /*5df0*/  PRMT R11, R162, 0x8880, RZ ;  /* 0x00008880a20b7816 */ /* 0x002fca00000000ff */
[----:B------:R-:W-:-:S07]  /*5e00*/  IMAD R10, R11, R152, RZ ;  /* 0x000000980b0a7224 */ /* 0x000fce00078e02ff */
.L_x_249:
[----:B------:R-:W-:Y:S05]  /*5e10*/  BSYNC B1 ;  /* 0x0000000000017941 */ /* 0x000fea0003800000 */
.L_x_248:
[----:B------:R-:W-:Y:S01]  /*5e20*/  @!P3 IMAD R131, R131, R153, R10 ;  /* 0x000000998383b224 */ /* 0x000fe200078e020a */
[----:B------:R-:W-:Y:S04]  /*5e30*/  BSSY B1, `(.L_x_250) ;  /* 0x0000006000017945 */ /* 0x000fe80003800000 */
[----:B------:R0:W-:Y:S01]  /*5e40*/  @!P3 STG.E.U8 desc[UR36][R6.64+0xd1], R131 ;  /* 0x0000d1830600b986 */ /* 0x0001e2000c101124 */
[----:B------:R-:W-:Y:S05]  /*5e50*/  @P5 BRA `(.L_x_251) ;  /* 0x00000000000c5947 */ /* 0x000fea0003800000 */
[----:B------:R-:W1:Y:S02]  /*5e60*/  LDG.E.U8 R162, desc[UR36][R2.64+0xd8] ;  /* 0x0000d82402a27981 */ /* 0x000e64000c1e1100 */
[----:B-1----:R-:W-:-:S05]  /*5e70*/  PRMT R11, R162, 0x8880, RZ ;  /* 0x00008880a20b7816 */ /* 0x002fca00000000ff */
[----:B------:R-:W-:-:S07]  /*5e80*/  IMAD R10, R11, R152, RZ ;  /* 0x000000980b0a7224 */ /* 0x000fce00078e02ff */
.L_x_251:
[----:B------:R-:W-:Y:S05]  /*5e90*/  BSYNC B1 ;  /* 0x0000000000017941 */ /* 0x000fea0003800000 */
.L_x_250:
[----:B-1----:R-:W-:Y:S01]  /*5ea0*/  @!P5 IMAD R11, R132, R153, R10 ;  /* 0x00000099840bd224 */ /* 0x002fe200078e020a */
[----:B------:R-:W-:Y:S04]  /*5eb0*/  BSSY B1, `(.L_x_252) ;  /* 0x0000006000017945 */ /* 0x000fe80003800000 */
[----:B------:R1:W-:Y:S01]  /*5ec0*/  @!P5 STG.E.U8 desc[UR36][R4.64+0xd8], R11 ;  /* 0x0000d80b0400d986 */ /* 0x0003e2000c101124 */
[----:B------:R-:W-:Y:S05]  /*5ed0*/  @P2 BRA `(.L_x_253) ;  /* 0x00000000000c2947 */ /* 0x000fea0003800000 */
[----:B------:R-:W1:Y:S02]  /*5ee0*/  LDG.E.U8 R162, desc[UR36][R2.64+0xd9] ;  /* 0x0000d92402a27981 */ /* 0x000e64000c1e1100 */
[----:B-1----:R-:W-:-:S05]  /*5ef0*/  PRMT R11, R162, 0x8880, RZ ;  /* 0x00008880a20b7816 */ /* 0x002fca00000000ff */
[----:B------:R-:W-:-:S07]  /*5f00*/  IMAD R10, R11, R152, RZ ;  /* 0x000000980b0a7224 */ /* 0x000fce00078e02ff */
.L_x_253:
[----:B------:R-:W-:Y:S05]  /*5f10*/  BSYNC B1 ;  /* 0x0000000000017941 */ /* 0x000fea0003800000 */
.L_x_252:
        /* <DEDUP_REMOVED lines=11> */
.L_x_255:
[----:B------:R-:W-:Y:S05]  /*5fd0*/  BSYNC B1 ;  /* 0x0000000000017941 */ /* 0x000fea0003800000 */
.L_x_254:
[----:B-1----:R-:W-:Y:S01]  /*5fe0*/  @!P4 IMAD R11, R134, R153, R10 ;  /* 0x00000099860bc224 */ /* 0x002fe200078e020a */
[----:B------:R-:W-:Y:S04]  /*5ff0*/  BSSY B1, `(.L_x_256) ;  /* 0x0000006000017945 */ /* 0x000fe80003800000 */
[----:B------:R1:W-:Y:S01]  /*6000*/  @!P4 STG.E.U8 desc[UR36][R6.64+0xd8], R11 ;  /* 0x0000d80b0600c986 */ /* 0x0003e2000c101124 */
[----:B------:R-:W-:Y:S05]  /*6010*/  @P3 BRA `(.L_x_257) ;  /* 0x00000000000c3947 */ /* 0x000fea0003800000 */
[----:B------:R-:W1:Y:S02]  /*6020*/  LDG.E.U8 R162, desc[UR36][R8.64+0xd9] ;  /* 0x0000d92408a27981 */ /* 0x000e64000c1e1100 */
[----:B-1----:R-:W-:-:S05]  /*6030*/  PRMT R11, R162, 0x8880, RZ ;  /* 0x00008880a20b7816 */ /* 0x002fca00000000ff */
[----:B------:R-:W-:-:S07]  /*6040*/  IMAD R10, R11, R152, RZ ;  /* 0x000000980b0a7224 */ /* 0x000fce00078e02ff */
.L_x_257:
[----:B------:R-:W-:Y:S05]  /*6050*/  BSYNC B1 ;  /* 0x0000000000017941 */ /* 0x000fea0003800000 */
.L_x_256:
[----:B------:R-:W-:Y:S01]  /*6060*/  @!P3 IMAD R135, R135, R153, R10 ;  /* 0x000000998787b224 */ /* 0x000fe200078e020a */
[----:B------:R-:W-:Y:S04]  /*6070*/  BSSY B1, `(.L_x_258) ;  /* 0x0000006000017945 */ /* 0x000fe80003800000 */
[----:B------:R0:W-:Y:S01]  /*6080*/  @!P3 STG.E.U8 desc[UR36][R6.64+0xd9], R135 ;  /* 0x0000d9870600b986 */ /* 0x0001e2000c101124 */
[----:B------:R-:W-:Y:S05]  /*6090*/  @P5 BRA `(.L_x_259) ;  /* 0x00000000000c5947 */ /* 0x000fea0003800000 */
[----:B------:R-:W1:Y:S02]  /*60a0*/  LDG.E.U8 R162, desc[UR36][R2.64+0xe0] ;  /* 0x0000e02402a27981 */ /* 0x000e64000c1e1100 */
[----:B-1----:R-:W-:-:S05]  /*60b0*/  PRMT R11, R162, 0x8880, RZ ;  /* 0x00008880a20b7816 */ /* 0x002fca00000000ff */
[----:B------:R-:W-:-:S07]  /*60c0*/  IMAD R10, R11, R152, RZ ;  /* 0x000000980b0a7224 */ /* 0x000fce00078e02ff */
.L_x_259:
[----:B------:R-:W-:Y:S05]  /*60d0*/  BSYNC B1 ;  /* 0x0000000000017941 */ /* 0x000fea0003800000 */
.L_x_258:
[----:B-1----:R-:W-:Y:S01]  /*60e0*/  @!P5 IMAD R11, R136, R153, R10 ;  /* 0x00000099880bd224 */ /* 0x002fe200078e020a */
[----:B------:R-:W-:Y:S04]  /*60f0*/  BSSY B1, `(.L_x_260) ;  /* 0x0000006000017945 */ /* 0x000fe80003800000 */
[----:B------:R1:W-:Y:S01]  /*6100*/  @!P5 STG.E.U8 desc[UR36][R4.64+0xe0], R11 ;  /* 0x0000e00b0400d986 */ /* 0x0003e2000c101124 */
[----:B------:R-:W-:Y:S05]  /*6110*/  @P2 BRA `(.L_x_261) ;  /* 0x00000000000c2947 */ /* 0x000fea0003800000 */
[----:B------:R-:W1:Y:S02]  /*6120*/  LDG.E.U8 R162, desc[UR36][R2.64+0xe1] ;  /* 0x0000e12402a27981 */ /* 0x000e64000c1e1100 */
[----:B-1----:R-:W-:-:S05]  /*6130*/  PRMT R11, R162, 0x8880, RZ ;  /* 0x00008880a20b7816 */ /* 0x002fca00000000ff */
[----:B------:R-:W-:-:S07]  /*6140*/  IMAD R10, R11, R152, RZ ;  /* 0x000000980b0a7224 */ /* 0x000fce00078e02ff */
.L_x_261:
[----:B------:R-:W-:Y:S05]  /*6150*/  BSYNC B1 ;  /* 0x0000000000017941 */ /* 0x000fea0003800000 */
.L_x_260:
        /* <DEDUP_REMOVED lines=11> */
.L_x_263:
[----:B------:R-:W-:Y:S05]  /*6210*/  BSYNC B1 ;  /* 0x0000000000017941 */ /* 0x000fea0003800000 */
.L_x_262:
[----:B-1----:R-:W-:Y:S01]  /*6220*/  @!P4 IMAD R11, R138, R153, R10 ;  /* 0x000000998a0bc224 */ /* 0x002fe200078e020a */
[----:B------:R-:W-:Y:S04]  /*6230*/  BSSY B1, `(.L_x_264) ;  /* 0x0000006000017945 */ /* 0x000fe80003800000 */
[----:B------:R1:W-:Y:S01]  /*6240*/  @!P4 STG.E.U8 desc[UR36][R6.64+0xe0], R11 ;  /* 0x0000e00b0600c986 */ /* 0x0003e2000c101124 */
[----:B------:R-:W-:Y:S05]  /*6250*/  @P3 BRA `(.L_x_265) ;  /* 0x00000000000c3947 */ /* 0x000fea0003800000 */
[----:B------:R-:W1:Y:S02]  /*6260*/  LDG.E.U8 R162, desc[UR36][R8.64+0xe1] ;  /* 0x0000e12408a27981 */ /* 0x000e64000c1e1100 */
[----:B-1----:R-:W-:-:S05]  /*6270*/  PRMT R11, R162, 0x8880, RZ ;  /* 0x00008880a20b7816 */ /* 0x002fca00000000ff */
[----:B------:R-:W-:-:S07]  /*6280*/  IMAD R10, R11, R152, RZ ;  /* 0x000000980b0a7224 */ /* 0x000fce00078e02ff */
.L_x_265:
[----:B------:R-:W-:Y:S05]  /*6290*/  BSYNC B1 ;  /* 0x0000000000017941 */ /* 0x000fea0003800000 */
.L_x_264:
[----:B------:R-:W-:Y:S01]  /*62a0*/  @!P3 IMAD R139, R139, R153, R10 ;  /* 0x000000998b8bb224 */ /* 0x000fe200078e020a */
[----:B------:R-:W-:Y:S04]  /*62b0*/  BSSY B1, `(.L_x_266) ;  /* 0x0000006000017945 */ /* 0x000fe80003800000 */
[----:B------:R0:W-:Y:S01]  /*62c0*/  @!P3 STG.E.U8 desc[UR36][R6.64+0xe1], R139 ;  /* 0x0000e18b0600b986 */ /* 0x0001e2000c101124 */
[----:B------:R-:W-:Y:S05]  /*62d0*/  @P5 BRA `(.L_x_267) ;  /* 0x00000000000c5947 */ /* 0x000fea0003800000 */
[----:B------:R-:W1:Y:S02]  /*62e0*/  LDG.E.U8 R162, desc[UR36][R2.64+0xe8] ;  /* 0x0000e82402a27981 */ /* 0x000e64000c1e1100 */
[----:B-1----:R-:W-:-:S05]  /*62f0*/  PRMT R11, R162, 0x8880, RZ ;  /* 0x00008880a20b7816 */ /* 0x002fca00000000ff */
[----:B------:R-:W-:-:S07]  /*6300*/  IMAD R10, R11, R152, RZ ;  /* 0x000000980b0a7224 */ /* 0x000fce00078e02ff */
.L_x_267:
[----:B------:R-:W-:Y:S05]  /*6310*/  BSYNC B1 ;  /* 0x0000000000017941 */ /* 0x000fea0003800000 */
.L_x_266:
[----:B-1----:R-:W-:Y:S01]  /*6320*/  @!P5 IMAD R11, R140, R153, R10 ;  /* 0x000000998c0bd224 */ /* 0x002fe200078e020a */
[----:B------:R-:W-:Y:S04]  /*6330*/  BSSY B1, `(.L_x_268) ;  /* 0x0000006000017945 */ /* 0x000fe80003800000 */
[----:B------:R1:W-:Y:S01]  /*6340*/  @!P5 STG.E.U8 desc[UR36][R4.64+0xe8], R11 ;  /* 0x0000e80b0400d986 */ /* 0x0003e2000c101124 */
[----:B------:R-:W-:Y:S05]  /*6350*/  @P2 BRA `(.L_x_269) ;  /* 0x00000000000c2947 */ /* 0x000fea0003800000 */
[----:B------:R-:W1:Y:S02]  /*6360*/  LDG.E.U8 R162, desc[UR36][R2.64+0xe9] ;  /* 0x0000e92402a27981 */ /* 0x000e64000c1e1100 */
[----:B-1----:R-:W-:-:S05]  /*6370*/  PRMT R11, R162, 0x8880, RZ ;  /* 0x00008880a20b7816 */ /* 0x002fca00000000ff */
[----:B------:R-:W-:-:S07]  /*6380*/  IMAD R10, R11, R152, RZ ;  /* 0x000000980b0a7224 */ /* 0x000fce00078e02ff */
.L_x_269:
[----:B------:R-:W-:Y:S05]  /*6390*/  BSYNC B1 ;  /* 0x0000000000017941 */ /* 0x000fea0003800000 */
.L_x_268:
        /* <DEDUP_REMOVED lines=11> */
.L_x_271:
[----:B------:R-:W-:Y:S05]  /*6450*/  BSYNC B1 ;  /* 0x0000000000017941 */ /* 0x000fea0003800000 */
.L_x_270:
[----:B-1----:R-:W-:Y:S01]  /*6460*/  @!P4 IMAD R11, R142, R153, R10 ;  /* 0x000000998e0bc224 */ /* 0x002fe200078e020a */
[----:B------:R-:W-:Y:S04]  /*6470*/  BSSY B1, `(.L_x_272) ;  /* 0x0000006000017945 */ /* 0x000fe80003800000 */
[----:B------:R1:W-:Y:S01]  /*6480*/  @!P4 STG.E.U8 desc[UR36][R6.64+0xe8], R11 ;  /* 0x0000e80b0600c986 */ /* 0x0003e2000c101124 */
[----:B------:R-:W-:Y:S05]  /*6490*/  @P3 BRA `(.L_x_273) ;  /* 0x00000000000c3947 */ /* 0x000fea0003800000 */
[----:B------:R-:W1:Y:S02]  /*64a0*/  LDG.E.U8 R162, desc[UR36][R8.64+0xe9] ;  /* 0x0000e92408a27981 */ /* 0x000e64000c1e1100 */
[----:B-1----:R-:W-:-:S05]  /*64b0*/  PRMT R11, R162, 0x8880, RZ ;  /* 0x00008880a20b7816 */ /* 0x002fca00000000ff */
[----:B------:R-:W-:-:S07]  /*64c0*/  IMAD R10, R11, R152, RZ ;  /* 0x000000980b0a7224 */ /* 0x000fce00078e02ff */
.L_x_273:
[----:B------:R-:W-:Y:S05]  /*64d0*/  BSYNC B1 ;  /* 0x0000000000017941 */ /* 0x000fea0003800000 */
.L_x_272:
[----:B------:R-:W-:Y:S01]  /*64e0*/  @!P3 IMAD R143, R143, R153, R10 ;  /* 0x000000998f8fb224 */ /* 0x000fe200078e020a */
[----:B------:R-:W-:Y:S04]  /*64f0*/  BSSY B1, `(.L_x_274) ;  /* 0x0000006000017945 */ /* 0x000fe80003800000 */
[----:B------:R0:W-:Y:S01]  /*6500*/  @!P3 STG.E.U8 desc[UR36][R6.64+0xe9], R143 ;  /* 0x0000e98f0600b986 */ /* 0x0001e2000c101124 */
[----:B------:R-:W-:Y:S05]  /*6510*/  @P5 BRA `(.L_x_275) ;  /* 0x00000000000c5947 */ /* 0x000fea0003800000 */
[----:B------:R-:W1:Y:S02]  /*6520*/  LDG.E.U8 R162, desc[UR36][R2.64+0xf0] ;  /* 0x0000f02402a27981 */ /* 0x000e64000c1e1100 */
[----:B-1----:R-:W-:-:S05]  /*6530*/  PRMT R11, R162, 0x8880, RZ ;  /* 0x00008880a20b7816 */ /* 0x002fca00000000ff */
[----:B------:R-:W-:-:S07]  /*6540*/  IMAD R10, R11, R152, RZ ;  /* 0x000000980b0a7224 */ /* 0x000fce00078e02ff */
.L_x_275:
[----:B------:R-:W-:Y:S05]  /*6550*/  BSYNC B1 ;  /* 0x0000000000017941 */ /* 0x000fea0003800000 */
.L_x_274:
[----:B-1----:R-:W-:Y:S01]  /*6560*/  @!P5 IMAD R11, R144, R153, R10 ;  /* 0x00000099900bd224 */ /* 0x002fe200078e020a */
[----:B------:R-:W-:Y:S04]  /*6570*/  BSSY B1, `(.L_x_276) ;  /* 0x0000006000017945 */ /* 0x000fe80003800000 */
[----:B------:R1:W-:Y:S01]  /*6580*/  @!P5 STG.E.U8 desc[UR36][R4.64+0xf0], R11 ;  /* 0x0000f00b0400d986 */ /* 0x0003e2000c101124 */
[----:B------:R-:W-:Y:S05]  /*6590*/  @P2 BRA `(.L_x_277) ;  /* 0x00000000000c2947 */ /* 0x000fea0003800000 */
[----:B------:R-:W1:Y:S02]  /*65a0*/  LDG.E.U8 R162, desc[UR36][R2.64+0xf1] ;  /* 0x0000f12402a27981 */ /* 0x000e64000c1e1100 */
[----:B-1----:R-:W-:-:S05]  /*65b0*/  PRMT R11, R162, 0x8880, RZ ;  /* 0x00008880a20b7816 */ /* 0x002fca00000000ff */
[----:B------:R-:W-:-:S07]  /*65c0*/  IMAD R10, R11, R152, RZ ;  /* 0x000000980b0a7224 */ /* 0x000fce00078e02ff */
.L_x_277:
[----:B------:R-:W-:Y:S05]  /*65d0*/  BSYNC B1 ;  /* 0x0000000000017941 */ /* 0x000fea0003800000 */
.L_x_276:
[C---:B------:R-:W-:Y:S01]  /*65e0*/  ISETP.LT.OR P4, PT, R0.reuse, 0xf1, !P0 ;  /* 0x000000f10000780c */ /* 0x040fe20004781670 */
[----:B------:R-:W-:Y:S01]  /*65f0*/  @!P2 IMAD R145, R145, R153, R10 ;  /* 0x000000999191a224 */ /* 0x000fe200078e020a */
[----:B------:R-:W-:Y:S01]  /*6600*/  BSSY B1, `(.L_x_278) ;  /* 0x000000a000017945 */ /* 0x000fe20003800000 */
[C---:B------:R-:W-:Y:S02]  /*6610*/  ISETP.LT.OR P3, PT, R0.reuse, 0xf2, !P0 ;  /* 0x000000f20000780c */ /* 0x040fe40004761670 */
        /* <DEDUP_REMOVED lines=8> */
.L_x_279:
[----:B------:R-:W-:Y:S05]  /*66a0*/  BSYNC B1 ;  /* 0x0000000000017941 */ /* 0x000fea0003800000 */
.L_x_278:
[----:B-1----:R-:W-:Y:S01]  /*66b0*/  @!P4 IMAD R11, R146, R153, R10 ;  /* 0x00000099920bc224 */ /* 0x002fe200078e020a */
[----:B------:R-:W-:Y:S04]  /*66c0*/  BSSY B1, `(.L_x_280) ;  /* 0x0000006000017945 */ /* 0x000fe80003800000 */
[----:B------:R1:W-:Y:S01]  /*66d0*/  @!P4 STG.E.U8 desc[UR36][R6.64+0xf0], R11 ;  /* 0x0000f00b0600c986 */ /* 0x0003e2000c101124 */
[----:B------:R-:W-:Y:S05]  /*66e0*/  @P3 BRA `(.L_x_281) ;  /* 0x00000000000c3947 */ /* 0x000fea0003800000 */
[----:B------:R-:W1:Y:S02]  /*66f0*/  LDG.E.U8 R162, desc[UR36][R8.64+0xf1] ;  /* 0x0000f12408a27981 */ /* 0x000e64000c1e1100 */
[----:B-1----:R-:W-:-:S05]  /*6700*/  PRMT R11, R162, 0x8880, RZ ;  /* 0x00008880a20b7816 */ /* 0x002fca00000000ff */
[----:B------:R-:W-:-:S07]  /*6710*/  IMAD R10, R11, R152, RZ ;  /* 0x000000980b0a7224 */ /* 0x000fce00078e02ff */
.L_x_281:
[----:B------:R-:W-:Y:S05]  /*6720*/  BSYNC B1 ;  /* 0x0000000000017941 */ /* 0x000fea0003800000 */
.L_x_280:
[----:B------:R-:W-:Y:S01]  /*6730*/  @!P3 IMAD R147, R147, R153, R10 ;  /* 0x000000999393b224 */ /* 0x000fe200078e020a */
[----:B------:R-:W-:Y:S04]  /*6740*/  BSSY B1, `(.L_x_282) ;  /* 0x0000006000017945 */ /* 0x000fe80003800000 */
[----:B------:R0:W-:Y:S01]  /*6750*/  @!P3 STG.E.U8 desc[UR36][R6.64+0xf1], R147 ;  /* 0x0000f1930600b986 */ /* 0x0001e2000c101124 */
[----:B------:R-:W-:Y:S05]  /*6760*/  @P2 BRA `(.L_x_283) ;  /* 0x00000000000c2947 */ /* 0x000fea0003800000 */
[----:B------:R-:W1:Y:S02]  /*6770*/  LDG.E.U8 R162, desc[UR36][R2.64+0xf8] ;  /* 0x0000f82402a27981 */ /* 0x000e64000c1e1100 */
[----:B-1----:R-:W-:-:S05]  /*6780*/  PRMT R11, R162, 0x8880, RZ ;  /* 0x00008880a20b7816 */ /* 0x002fca00000000ff */
[----:B------:R-:W-:-:S07]  /*6790*/  IMAD R10, R11, R152, RZ ;  /* 0x000000980b0a7224 */ /* 0x000fce00078e02ff */
.L_x_283:
[----:B------:R-:W-:Y:S05]  /*67a0*/  BSYNC B1 ;  /* 0x0000000000017941 */ /* 0x000fea0003800000 */
.L_x_282:
[----:B-1----:R-:W-:Y:S01]  /*67b0*/  @!P2 IMAD R11, R148, R153, R10 ;  /* 0x00000099940ba224 */ /* 0x002fe200078e020a */
[----:B------:R-:W-:Y:S04]  /*67c0*/  BSSY B1, `(.L_x_284) ;  /* 0x0000006000017945 */ /* 0x000fe80003800000 */
[----:B------:R1:W-:Y:S01]  /*67d0*/  @!P2 STG.E.U8 desc[UR36][R4.64+0xf8], R11 ;  /* 0x0000f80b0400a986 */ /* 0x0003e2000c101124 */
[----:B------:R-:W-:Y:S05]  /*67e0*/  @P1 BRA `(.L_x_285) ;  /* 0x00000000000c1947 */ /* 0x000fea0003800000 */
[----:B------:R-:W1:Y:S02]  /*67f0*/  LDG.E.U8 R162, desc[UR36][R2.64+0xf9] ;  /* 0x0000f92402a27981 */ /* 0x000e64000c1e1100 */
[----:B-1----:R-:W-:-:S05]  /*6800*/  PRMT R11, R162, 0x8880, RZ ;  /* 0x00008880a20b7816 */ /* 0x002fca00000000ff */
[----:B------:R-:W-:-:S07]  /*6810*/  IMAD R10, R11, R152, RZ ;  /* 0x000000980b0a7224 */ /* 0x000fce00078e02ff */
.L_x_285:
[----:B------:R-:W-:Y:S05]  /*6820*/  BSYNC B1 ;  /* 0x0000000000017941 */ /* 0x000fea0003800000 */
.L_x_284:
[----:B------:R-:W-:Y:S01]  /*6830*/  @!P1 IMAD R149, R149, R153, R10 ;  /* 0x0000009995959224 */ /* 0x000fe200078e020a */
[----:B------:R-:W-:Y:S04]  /*6840*/  BSSY B1, `(.L_x_286) ;  /* 0x0000006000017945 */ /* 0x000fe80003800000 */
[----:B------:R0:W-:Y:S01]  /*6850*/  @!P1 STG.E.U8 desc[UR36][R4.64+0xf9], R149 ;  /* 0x0000f99504009986 */ /* 0x0001e2000c101124 */
[----:B------:R-:W-:Y:S05]  /*6860*/  @P5 BRA `(.L_x_287) ;  /* 0x00000000000c5947 */ /* 0x000fea0003800000 */
[----:B------:R-:W0:Y:S02]  /*6870*/  LDG.E.U8 R162, desc[UR36][R8.64+0xf8] ;  /* 0x0000f82408a27981 */ /* 0x000e24000c1e1100 */
[----:B0-----:R-:W-:-:S05]  /*6880*/  PRMT R3, R162, 0x8880, RZ ;  /* 0x00008880a2037816 */ /* 0x001fca00000000ff */
[----:B------:R-:W-:-:S07]  /*6890*/  IMAD R10, R3, R152, RZ ;  /* 0x00000098030a7224 */ /* 0x000fce00078e02ff */
.L_x_287:
[----:B------:R-:W-:Y:S05]  /*68a0*/  BSYNC B1 ;  /* 0x0000000000017941 */ /* 0x000fea0003800000 */
.L_x_286:
[----:B0-----:R-:W-:Y:S01]  /*68b0*/  @!P5 IMAD R3, R150, R153, R10 ;  /* 0x000000999603d224 */ /* 0x001fe200078e020a */
[----:B------:R-:W-:Y:S01]  /*68c0*/  ISETP.LT.OR P0, PT, R0, 0xfa, !P0 ;  /* 0x000000fa0000780c */ /* 0x000fe20004701670 */
[----:B------:R-:W-:Y:S03]  /*68d0*/  BSSY B1, `(.L_x_288) ;  /* 0x0000006000017945 */ /* 0x000fe60003800000 */
[----:B------:R0:W-:Y:S09]  /*68e0*/  @!P5 STG.E.U8 desc[UR36][R6.64+0xf8], R3 ;  /* 0x0000f8030600d986 */ /* 0x0001f2000c101124 */
[----:B------:R-:W-:Y:S05]  /*68f0*/  @P0 BRA `(.L_x_289) ;  /* 0x00000000000c0947 */ /* 0x000fea0003800000 */
[----:B------:R-:W0:Y:S02]  /*6900*/  LDG.E.U8 R162, desc[UR36][R8.64+0xf9] ;  /* 0x0000f92408a27981 */ /* 0x000e24000c1e1100 */
[----:B0-----:R-:W-:-:S05]  /*6910*/  PRMT R3, R162, 0x8880, RZ ;  /* 0x00008880a2037816 */ /* 0x001fca00000000ff */
[----:B------:R-:W-:-:S07]  /*6920*/  IMAD R10, R3, R152, RZ ;  /* 0x00000098030a7224 */ /* 0x000fce00078e02ff */
.L_x_289:
[----:B------:R-:W-:Y:S05]  /*6930*/  BSYNC B1 ;  /* 0x0000000000017941 */ /* 0x000fea0003800000 */
.L_x_288:
[----:B------:R-:W-:Y:S01]  /*6940*/  IMAD R151, R151, R153, R10 ;  /* 0x0000009997977224 */ /* 0x000fe200078e020a */
[----:B------:R-:W-:Y:S06]  /*6950*/  @P0 BRA `(.L_x_290) ;  /* 0x0000001800100947 */ /* 0x000fec0003800000 */
[----:B------:R0:W-:Y:S01]  /*6960*/  STG.E.U8 desc[UR36][R6.64+0xf9], R151 ;  /* 0x0000f99706007986 */ /* 0x0001e2000c101124 */
[----:B------:R-:W-:Y:S05]  /*6970*/  BRA `(.L_x_290) ;  /* 0x0000001800087947 */ /* 0x000fea0003800000 */
.L_x_33:
[C---:B------:R-:W-:Y:S02]  /*6980*/  ISETP.GE.AND P1, PT, R19.reuse, 0x1, PT ;  /* 0x000000011300780c */ /* 0x040fe40003f26270 */
[----:B------:R-:W-:Y:S02]  /*6990*/  ISETP.GE.AND P0, PT, R19, 0x9, PT ;  /* 0x000000091300780c */ /* 0x000fe40003f06270 */
[C---:B------:R-:W-:Y:S02]  /*69a0*/  ISETP.LT.OR P4, PT, R0.reuse, 0x1, !P1 ;  /* 0x000000010000780c */ /* 0x040fe40004f81670 */
[C---:B------:R-:W-:Y:S02]  /*69b0*/  ISETP.LT.OR P3, PT, R0.reuse, 0x2, !P1 ;  /* 0x000000020000780c */ /* 0x040fe40004f61670 */
[C---:B------:R-:W-:Y:S02]  /*69c0*/  ISETP.LT.OR P2, PT, R0.reuse, 0x1, !P0 ;  /* 0x000000010000780c */ /* 0x040fe40004741670 */
[----:B------:R-:W-:-:S07]  /*69d0*/  ISETP.LT.OR P5, PT, R0, 0x2, !P0 ;  /* 0x000000020000780c */ /* 0x000fce00047a1670 */
[-C--:B------:R-:W-:Y:S02]  /*69e0*/  @!P4 IMAD R3, R24, R153.reuse, RZ ;  /* 0x000000991803c224 */ /* 0x080fe400078e02ff */
[-C--:B------:R-:W-:Y:S02]  /*69f0*/  @!P3 IMAD R25, R25, R153.reuse, RZ ;  /* 0x000000991919b224 */ /* 0x080fe400078e02ff */
[-C--:B------:R-:W-:Y:S01]  /*6a00*/  @!P2 IMAD R9, R26, R153.reuse, RZ ;  /* 0x000000991a09a224 */ /* 0x080fe200078e02ff */
[----:B------:R0:W-:Y:S01]  /*6a10*/  @!P4 STG.E.U8 desc[UR36][R4.64], R3 ;  /* 0x000000030400c986 */ /* 0x0001e2000c101124 */
[C---:B------:R-:W-:Y:S01]  /*6a20*/  ISETP.LT.OR P4, PT, R0.reuse, 0x9, !P1 ;  /* 0x000000090000780c */ /* 0x040fe20004f81670 */
[----:B------:R-:W-:Y:S02]  /*6a30*/  @!P5 IMAD R27, R27, R153, RZ ;  /* 0x000000991b1bd224 */ /* 0x000fe400078e02ff */
[----:B------:R-:W-:Y:S01]  /*6a40*/  @!P3 STG.E.U8 desc[UR36][R4.64+0x1], R25 ;  /* 0x000001190400b986 */ /* 0x000fe2000c101124 */
[----:B------:R-:W-:-:S03]  /*6a50*/  ISETP.LT.OR P3, PT, R0, 0xa, !P1 ;  /* 0x0000000a0000780c */ /* 0x000fc60004f61670 */
[----:B------:R1:W-:Y:S01]  /*6a60*/  @!P2 STG.E.U8 desc[UR36][R6.64], R9 ;  /* 0x000000090600a986 */ /* 0x0003e2000c101124 */
[----:B------:R-:W-:-:S03]  /*6a70*/  ISETP.LT.OR P2, PT, R0, 0x9, !P0 ;  /* 0x000000090000780c */ /* 0x000fc60004741670 */
[----:B------:R-:W-:Y:S01]  /*6a80*/  @!P5 STG.E.U8 desc[UR36][R6.64+0x1], R27 ;  /* 0x0000011b0600d986 */ /* 0x000fe2000c101124 */
[----:B------:R-:W-:Y:S01]  /*6a90*/  ISETP.LT.OR P5, PT, R0, 0xa, !P0 ;  /* 0x0000000a0000780c */ /* 0x000fe200047a1670 */
[----:B------:R-:W-:-:S04]  /*6aa0*/  @!P4 IMAD R11, R28, R153, RZ ;  /* 0x000000991c0bc224 */ /* 0x000fc800078e02ff */
[-C--:B------:R-:W-:Y:S01]  /*6ab0*/  @!P3 IMAD R29, R29, R153.reuse, RZ ;  /* 0x000000991d1db224 */ /* 0x080fe200078e02ff */
[----:B------:R-:W-:Y:S01]  /*6ac0*/  @!P4 STG.E.U8 desc[UR36][R4.64+0x8], R11 ;  /* 0x0000080b0400c986 */ /* 0x000fe2000c101124 */
[----:B------:R-:W-:Y:S02]  /*6ad0*/  ISETP.LT.OR P4, PT, R0, 0x11, !P1 ;  /* 0x000000110000780c */ /* 0x000fe40004f81670 */
[-C--:B0-----:R-:W-:Y:S01]  /*6ae0*/  @!P2 IMAD R3, R30, R153.reuse, RZ ;  /* 0x000000991e03a224 */ /* 0x081fe200078e02ff */
[----:B------:R-:W-:Y:S01]  /*6af0*/  @!P3 STG.E.U8 desc[UR36][R4.64+0x9], R29 ;  /* 0x0000091d0400b986 */ /* 0x000fe2000c101124 */
[C---:B------:R-:W-:Y:S02]  /*6b00*/  ISETP.LT.OR P3, PT, R0.reuse, 0x12, !P1 ;  /* 0x000000120000780c */ /* 0x040fe40004f61670 */
[----:B------:R-:W-:Y:S01]  /*6b10*/  @!P5 IMAD R31, R31, R153, RZ ;  /* 0x000000991f1fd224 */ /* 0x000fe200078e02ff */
[----:B------:R0:W-:Y:S01]  /*6b20*/  @!P2 STG.E.U8 desc[UR36][R6.64+0x8], R3 ;  /* 0x000008030600a986 */ /* 0x0001e2000c101124 */
[----:B------:R-:W-:-:S03]  /*6b30*/  ISETP.LT.OR P2, PT, R0, 0x11, !P0 ;  /* 0x000000110000780c */ /* 0x000fc60004741670 */
[----:B------:R-:W-:Y:S01]  /*6b40*/  @!P5 STG.E.U8 desc[UR36][R6.64+0x9], R31 ;  /* 0x0000091f0600d986 */ /* 0x000fe2000c101124 */
[----:B------:R-:W-:Y:S01]  /*6b50*/  ISETP.LT.OR P5, PT, R0, 0x12, !P0 ;  /* 0x000000120000780c */ /* 0x000fe200047a1670 */
[----:B-1----:R-:W-:-:S04]  /*6b60*/  @!P4 IMAD R9, R32, R153, RZ ;  /* 0x000000992009c224 */ /* 0x002fc800078e02ff */
        /* <DEDUP_REMOVED lines=301> */
[----:B------:R1:W-:Y:S01]  /*7e40*/  @!P4 STG.E.U8 desc[UR36][R4.64+0xd8], R11 ;  /* 0x0000d80b0400c986 */ /* 0x0003e2000c101124 */
        /* <DEDUP_REMOVED lines=13> */
[-C--:B-1----:R-:W-:Y:S01]  /*7f20*/  @!P2 IMAD R11, R138, R153.reuse, RZ ;  /* 0x000000998a0ba224 */ /* 0x082fe200078e02ff */
[----:B------:R-:W-:Y:S01]  /*7f30*/  @!P3 STG.E.U8 desc[UR36][R4.64+0xe1], R137 ;  /* 0x0000e1890400b986 */ /* 0x000fe2000c101124 */
[C---:B------:R-:W-:Y:S02]  /*7f40*/  ISETP.LT.OR P3, PT, R0.reuse, 0xea, !P1 ;  /* 0x000000ea0000780c */ /* 0x040fe40004f61670 */
[----:B------:R-:W-:Y:S01]  /*7f50*/  @!P5 IMAD R139, R139, R153, RZ ;  /* 0x000000998b8bd224 */ /* 0x000fe200078e02ff */
[----:B------:R1:W-:Y:S01]  /*7f60*/  @!P2 STG.E.U8 desc[UR36][R6.64+0xe0], R11 ;  /* 0x0000e00b0600a986 */ /* 0x0003e2000c101124 */
[----:B------:R-:W-:-:S03]  /*7f70*/  ISETP.LT.OR P2, PT, R0, 0xe9, !P0 ;  /* 0x000000e90000780c */ /* 0x000fc60004741670 */
[----:B------:R-:W-:Y:S01]  /*7f80*/  @!P5 STG.E.U8 desc[UR36][R6.64+0xe1], R139 ;  /* 0x0000e18b0600d986 */ /* 0x000fe2000c101124 */
[----:B------:R-:W-:Y:S01]  /*7f90*/  ISETP.LT.OR P5, PT, R0, 0xea, !P0 ;  /* 0x000000ea0000780c */ /* 0x000fe200047a1670 */
[----:B0-----:R-:W-:-:S04]  /*7fa0*/  @!P4 IMAD R3, R140, R153, RZ ;  /* 0x000000998c03c224 */ /* 0x001fc800078e02ff */
[-C--:B------:R-:W-:Y:S01]  /*7fb0*/  @!P3 IMAD R141, R141, R153.reuse, RZ ;  /* 0x000000998d8db224 */ /* 0x080fe200078e02ff */
[----:B------:R0:W-:Y:S01]  /*7fc0*/  @!P4 STG.E.U8 desc[UR36][R4.64+0xe8], R3 ;  /* 0x0000e8030400c986 */ /* 0x0001e2000c101124 */
[----:B------:R-:W-:Y:S02]  /*7fd0*/  ISETP.LT.OR P4, PT, R0, 0xf2, !P1 ;  /* 0x000000f20000780c */ /* 0x000fe40004f81670 */
[-C--:B--2---:R-:W-:Y:S01]  /*7fe0*/  @!P2 IMAD R9, R142, R153.reuse, RZ ;  /* 0x000000998e09a224 */ /* 0x084fe200078e02ff */
[----:B------:R-:W-:Y:S01]  /*7ff0*/  @!P3 STG.E.U8 desc[UR36][R4.64+0xe9], R141 ;  /* 0x0000e98d0400b986 */ /* 0x000fe2000c101124 */
[C---:B------:R-:W-:Y:S02]  /*8000*/  ISETP.LT.OR P3, PT, R0.reuse, 0xf1, !P1 ;  /* 0x000000f10000780c */ /* 0x040fe40004f61670 */
[----:B------:R-:W-:Y:S01]  /*8010*/  @!P5 IMAD R143, R143, R153, RZ ;  /* 0x000000998f8fd224 */ /* 0x000fe200078e02ff */
[----:B------:R-:W-:Y:S01]  /*8020*/  @!P2 STG.E.U8 desc[UR36][R6.64+0xe8], R9 ;  /* 0x0000e8090600a986 */ /* 0x000fe2000c101124 */
[----:B------:R-:W-:-:S03]  /*8030*/  ISETP.LT.OR P2, PT, R0, 0xf1, !P0 ;  /* 0x000000f10000780c */ /* 0x000fc60004741670 */
[----:B------:R-:W-:Y:S01]  /*8040*/  @!P5 STG.E.U8 desc[UR36][R6.64+0xe9], R143 ;  /* 0x0000e98f0600d986 */ /* 0x000fe2000c101124 */
[----:B------:R-:W-:Y:S01]  /*8050*/  ISETP.LT.OR P5, PT, R0, 0xf9, !P0 ;  /* 0x000000f90000780c */ /* 0x000fe200047a1670 */
[----:B------:R-:W-:-:S04]  /*8060*/  @!P4 IMAD R145, R145, R153, RZ ;  /* 0x000000999191c224 */ /* 0x000fc800078e02ff */
[-C--:B-1----:R-:W-:Y:S01]  /*8070*/  @!P3 IMAD R11, R144, R153.reuse, RZ ;  /* 0x00000099900bb224 */ /* 0x082fe200078e02ff */
[----:B------:R-:W-:Y:S01]  /*8080*/  @!P4 STG.E.U8 desc[UR36][R4.64+0xf1], R145 ;  /* 0x0000f1910400c986 */ /* 0x000fe2000c101124 */
[C---:B------:R-:W-:Y:S02]  /*8090*/  ISETP.LT.OR P4, PT, R0.reuse, 0xf2, !P0 ;  /* 0x000000f20000780c */ /* 0x040fe40004781670 */
[C---:B------:R-:W-:Y:S01]  /*80a0*/  ISETP.LT.OR P0, PT, R0.reuse, 0xfa, !P0 ;  /* 0x000000fa0000780c */ /* 0x040fe20004701670 */
[----:B------:R1:W-:Y:S01]  /*80b0*/  @!P3 STG.E.U8 desc[UR36][R4.64+0xf0], R11 ;  /* 0x0000f00b0400b986 */ /* 0x0003e2000c101124 */
[----:B------:R-:W-:Y:S01]  /*80c0*/  ISETP.LT.OR P3, PT, R0, 0xf9, !P1 ;  /* 0x000000f90000780c */ /* 0x000fe20004f61670 */
[----:B0-----:R-:W-:Y:S01]  /*80d0*/  @!P2 IMAD R3, R146, R153, RZ ;  /* 0x000000999203a224 */ /* 0x001fe200078e02ff */
[----:B------:R-:W-:-:S04]  /*80e0*/  ISETP.LT.OR P1, PT, R0, 0xfa, !P1 ;  /* 0x000000fa0000780c */ /* 0x000fc80004f21670 */
[----:B------:R0:W-:Y:S03]  /*80f0*/  @!P2 STG.E.U8 desc[UR36][R6.64+0xf0], R3 ;  /* 0x0000f0030600a986 */ /* 0x0001e6000c101124 */
[-C--:B------:R-:W-:Y:S02]  /*8100*/  @!P4 IMAD R147, R147, R153.reuse, RZ ;  /* 0x000000999393c224 */ /* 0x080fe400078e02ff */
[-C--:B-1----:R-:W-:Y:S02]  /*8110*/  @!P5 IMAD R11, R150, R153.reuse, RZ ;  /* 0x00000099960bd224 */ /* 0x082fe400078e02ff */
[-C--:B------:R-:W-:Y:S01]  /*8120*/  @!P3 IMAD R9, R148, R153.reuse, RZ ;  /* 0x000000999409b224 */ /* 0x080fe200078e02ff */
[----:B------:R0:W-:Y:S01]  /*8130*/  @!P4 STG.E.U8 desc[UR36][R6.64+0xf1], R147 ;  /* 0x0000f1930600c986 */ /* 0x0001e2000c101124 */
[-C--:B------:R-:W-:Y:S02]  /*8140*/  @!P1 IMAD R149, R149, R153.reuse, RZ ;  /* 0x0000009995959224 */ /* 0x080fe400078e02ff */
[----:B------:R-:W-:Y:S01]  /*8150*/  @!P0 IMAD R151, R151, R153, RZ ;  /* 0x0000009997978224 */ /* 0x000fe200078e02ff */
[----:B------:R0:W-:Y:S04]  /*8160*/  @!P3 STG.E.U8 desc[UR36][R4.64+0xf8], R9 ;  /* 0x0000f8090400b986 */ /* 0x0001e8000c101124 */
[----:B------:R0:W-:Y:S04]  /*8170*/  @!P1 STG.E.U8 desc[UR36][R4.64+0xf9], R149 ;  /* 0x0000f99504009986 */ /* 0x0001e8000c101124 */
[----:B------:R0:W-:Y:S04]  /*8180*/  @!P5 STG.E.U8 desc[UR36][R6.64+0xf8], R11 ;  /* 0x0000f80b0600d986 */ /* 0x0001e8000c101124 */
[----:B------:R0:W-:Y:S02]  /*8190*/  @!P0 STG.E.U8 desc[UR36][R6.64+0xf9], R151 ;  /* 0x0000f99706008986 */ /* 0x0001e4000c101124 */
.L_x_290:
[----:B------:R-:W-:Y:S05]  /*81a0*/  BSYNC B0 ;  /* 0x0000000000007941 */ /* 0x000fea0003800000 */
.L_x_32:
[----:B0-----:R-:W2:Y:S01]  /*81b0*/  LDL.64 R2, [R1] ;  /* 0x0000000001027983 */ /* 0x001ea20000100a00 */
[----:B------:R-:W-:Y:S01]  /*81c0*/  ULDC.64 UR4, c[0x0][0x650] ;  /* 0x0001940000047ab9 */ /* 0x000fe20000000a00 */
[----:B------:R0:W-:Y:S01]  /*81d0*/  SYNCS.ARRIVE.TRANS64.A1T0 RZ, [R160+UR45], RZ ;  /* 0x000000ffa0ff79a7 */ /* 0x0001e2000810002d */
[----:B------:R-:W-:Y:S01]  /*81e0*/  PRMT R0, RZ, 0x7610, R0 ;  /* 0x00007610ff007816 */ /* 0x000fe20000000000 */
[----:B------:R-:W-:Y:S02]  /*81f0*/  IMAD.MOV.U32 R19, RZ, RZ, -0x1 ;  /* 0xffffffffff137424 */ /* 0x000fe400078e00ff */
[----:B------:R-:W-:Y:S01]  /*8200*/  IMAD.MOV.U32 R22, RZ, RZ, -0x1 ;  /* 0xffffffffff167424 */ /* 0x000fe200078e00ff */
[----:B--2---:R-:W-:-:S04]  /*8210*/  LEA R18, P0, R2, R18, 0x1 ;  /* 0x0000001202127211 */ /* 0x004fc800078008ff */
[----:B------:R-:W-:Y:S01]  /*8220*/  LEA.HI.X R17, R2, R17, R23, 0x1, P0 ;  /* 0x0000001102117211 */ /* 0x000fe200000f0c17 */
[----:B------:R-:W-:Y:S01]  /*8230*/  IMAD.MOV.U32 R2, RZ, RZ, -0x1 ;  /* 0xffffffffff027424 */ /* 0x000fe200078e00ff */
[----:B------:R-:W-:-:S04]  /*8240*/  ISETP.GE.U32.AND P0, PT, R18, UR4, PT ;  /* 0x0000000412007c0c */ /* 0x000fc8000bf06070 */
[----:B------:R-:W-:-:S13]  /*8250*/  ISETP.GE.U32.AND.EX P0, PT, R17, UR5, PT, P0 ;  /* 0x0000000511007c0c */ /* 0x000fda000bf06100 */
[----:B0-----:R-:W-:Y:S05]  /*8260*/  @P0 BRA `(.L_x_291) ;  /* 0x0000000400700947 */ /* 0x001fea0003800000 */
[----:B------:R-:W0:Y:S01]  /*8270*/  S2R R10, SR_CTAID.X ;  /* 0x00000000000a7919 */ /* 0x000e220000002500 */
[----:B------:R-:W2:Y:S01]  /*8280*/  LDC.64 R8, c[0x0][0x628] ;  /* 0x00018a00ff087b82 */ /* 0x000ea20000000a00 */
[----:B------:R-:W-:Y:S01]  /*8290*/  ULDC UR4, c[0x0][0x150] ;  /* 0x0000540000047ab9 */ /* 0x000fe20000000800 */
[----:B---3--:R-:W-:Y:S01]  /*82a0*/  IMAD.MOV.U32 R6, RZ, RZ, R18 ;  /* 0x000000ffff067224 */ /* 0x008fe200078e0012 */
[----:B------:R-:W3:Y:S01]  /*82b0*/  S2R R20, SR_CTAID.Y ;  /* 0x0000000000147919 */ /* 0x000ee20000002600 */
[----:B------:R-:W-:-:S04]  /*82c0*/  IMAD.MOV.U32 R7, RZ, RZ, R17 ;  /* 0x000000ffff077224 */ /* 0x000fc800078e0011 */
[----:B------:R-:W1:Y:S08]  /*82d0*/  LDC R15, c[0x0][0x144] ;  /* 0x00005100ff0f7b82 */ /* 0x000e700000000800 */
[----:B------:R-:W1:Y:S08]  /*82e0*/  LDC R0, c[0x0][0x630] ;  /* 0x00018c00ff007b82 */ /* 0x000e700000000800 */
[----:B------:R-:W1:Y:S01]  /*82f0*/  LDC.64 R12, c[0x0][0x620] ;  /* 0x00018800ff0c7b82 */ /* 0x000e620000000a00 */
[----:B--2---:R-:W-:-:S04]  /*8300*/  ISETP.NE.U32.AND P0, PT, R8, RZ, PT ;  /* 0x000000ff0800720c */ /* 0x004fc80003f05070 */
[----:B------:R-:W-:Y:S02]  /*8310*/  ISETP.NE.AND.EX P0, PT, R9, RZ, PT, P0 ;  /* 0x000000ff0900720c */ /* 0x000fe40003f05300 */
[----:B0-----:R-:W-:-:S05]  /*8320*/  I2FP.F32.U32 R2, R10 ;  /* 0x0000000a00027245 */ /* 0x001fca0000201000 */
[----:B------:R-:W-:-:S04]  /*8330*/  FMUL R2, R2, UR4 ;  /* 0x0000000402027c20 */ /* 0x000fc80008400000 */
[----:B------:R0:W2:Y:S02]  /*8340*/  F2I.U32.TRUNC.NTZ R14, R2 ;  /* 0x00000002000e7305 */ /* 0x0000a4000020f000 */
[----:B---3--:R-:W-:Y:S05]  /*8350*/  @!P0 BRA `(.L_x_292) ;  /* 0x0000000000288947 */ /* 0x008fea0003800000 */
[----:B------:R-:W3:Y:S02]  /*8360*/  LDC R3, c[0x0][0x634] ;  /* 0x00018d00ff037b82 */ /* 0x000ee40000000800 */
[----:B---3--:R-:W-:-:S05]  /*8370*/  IADD3 R7, P0, R18, R3, RZ ;  /* 0x0000000312077210 */ /* 0x008fca0007f1e0ff */
[----:B-1----:R-:W-:-:S04]  /*8380*/  IMAD.X R11, RZ, RZ, R17, P0 ;  /* 0x000000ffff0b7224 */ /* 0x002fc800000e0611 */
[----:B0-----:R-:W-:-:S04]  /*8390*/  IMAD.WIDE.U32 R2, R11, R8, RZ ;  /* 0x000000080b027225 */ /* 0x001fc800078e00ff */
[----:B----4-:R-:W-:-:S04]  /*83a0*/  IMAD.WIDE.U32 R4, P0, R7, R9, R2 ;  /* 0x0000000907047225 */ /* 0x010fc80007800002 */
[----:B------:R-:W-:-:S04]  /*83b0*/  IMAD.WIDE.U32 R2, R7, R8, RZ ;  /* 0x0000000807027225 */ /* 0x000fc800078e00ff */
[----:B------:R-:W-:Y:S01]  /*83c0*/  IMAD.X R7, RZ, RZ, RZ, P0 ;  /* 0x000000ffff077224 */ /* 0x000fe200000e06ff */
[----:B------:R-:W-:Y:S01]  /*83d0*/  IADD3 RZ, P0, R3, R4, RZ ;  /* 0x0000000403ff7210 */ /* 0x000fe20007f1e0ff */
[----:B------:R-:W-:-:S04]  /*83e0*/  IMAD.MOV.U32 R6, RZ, RZ, R5 ;  /* 0x000000ffff067224 */ /* 0x000fc800078e0005 */
[----:B------:R-:W-:-:S08]  /*83f0*/  IMAD.WIDE.U32.X R6, R11, R9, R6, P0 ;  /* 0x000000090b067225 */ /* 0x000fd000000e0406 */
.L_x_292:
[----:B------:R-:W3:Y:S01]  /*8400*/  LDC.64 R26, c[0x0][0x640] ;  /* 0x00019000ff1a7b82 */ /* 0x000ee20000000a00 */
[-C--:B-1----:R-:W-:Y:S01]  /*8410*/  SHF.R.U64 R11, R6, R0.reuse, R7 ;  /* 0x00000000060b7219 */ /* 0x082fe20000001207 */
[----:B------:R-:W-:Y:S01]  /*8420*/  IMAD.MOV.U32 R19, RZ, RZ, R17 ;  /* 0x000000ffff137224 */ /* 0x000fe200078e0011 */
[----:B------:R-:W-:Y:S01]  /*8430*/  SHF.R.U32.HI R0, RZ, R0, R7 ;  /* 0x00000000ff007219 */ /* 0x000fe20000011607 */
[----:B--2---:R-:W-:Y:S01]  /*8440*/  IMAD.MOV R14, RZ, RZ, -R14 ;  /* 0x000000ffff0e7224 */ /* 0x004fe200078e0a0e */
[----:B----4-:R-:W-:Y:S01]  /*8450*/  IADD3 R5, P0, RZ, -R11, RZ ;  /* 0x8000000bff057210 */ /* 0x010fe20007f1e0ff */
[----:B------:R-:W-:Y:S01]  /*8460*/  ULDC UR4, c[0x0][0x154] ;  /* 0x0000550000047ab9 */ /* 0x000fe20000000800 */
[----:B------:R-:W-:Y:S01]  /*8470*/  IMAD.MOV.U32 R7, RZ, RZ, 0x1 ;  /* 0x00000001ff077424 */ /* 0x000fe200078e00ff */
[----:B------:R-:W1:Y:S01]  /*8480*/  LDC R4, c[0x0][0x618] ;  /* 0x00018600ff047b82 */ /* 0x000e620000000800 */
[----:B------:R-:W-:Y:S02]  /*8490*/  IMAD R22, R15, R14, R10 ;  /* 0x0000000e0f167224 */ /* 0x000fe400078e020a */
[----:B------:R-:W-:-:S04]  /*84a0*/  IMAD.X R3, RZ, RZ, ~R0, P0 ;  /* 0x000000ffff037224 */ /* 0x000fc800000e0e00 */
[-C--:B------:R-:W-:Y:S01]  /*84b0*/  IMAD R0, R3, R12.reuse, RZ ;  /* 0x0000000c03007224 */ /* 0x080fe200078e02ff */
[----:B------:R-:W2:Y:S01]  /*84c0*/  LDC R6, c[0x0][0x608] ;  /* 0x00018200ff067b82 */ /* 0x000ea20000000800 */
[----:B0-----:R-:W-:-:S04]  /*84d0*/  IMAD.WIDE.U32 R2, R5, R12, R18 ;  /* 0x0000000c05027225 */ /* 0x001fc800078e0012 */
[----:B------:R-:W-:Y:S01]  /*84e0*/  IMAD R5, R5, R13, R0 ;  /* 0x0000000d05057224 */ /* 0x000fe200078e0200 */
[----:B------:R-:W-:Y:S02]  /*84f0*/  I2FP.F32.U32 R0, R20 ;  /* 0x0000001400007245 */ /* 0x000fe40000201000 */
[----:B------:R-:W0:Y:S01]  /*8500*/  LDC R24, c[0x0][0x658] ;  /* 0x00019600ff187b82 */ /* 0x000e220000000800 */
[----:B------:R-:W-:Y:S01]  /*8510*/  IMAD.IADD R3, R3, 0x1, R5 ;  /* 0x0000000103037824 */ /* 0x000fe200078e0205 */
[----:B---3--:R-:W-:Y:S01]  /*8520*/  ISETP.NE.U32.AND P0, PT, R26, RZ, PT ;  /* 0x000000ff1a00720c */ /* 0x008fe20003f05070 */
[----:B------:R-:W-:Y:S01]  /*8530*/  FMUL R0, R0, UR4 ;  /* 0x0000000400007c20 */ /* 0x000fe20008400000 */
[----:B------:R-:W-:Y:S02]  /*8540*/  IMAD.MOV.U32 R5, RZ, RZ, -0x1 ;  /* 0xffffffffff057424 */ /* 0x000fe400078e00ff */
[----:B------:R-:W-:Y:S01]  /*8550*/  ISETP.NE.AND.EX P0, PT, R27, RZ, PT, P0 ;  /* 0x000000ff1b00720c */ /* 0x000fe20003f05300 */
[----:B------:R3:W4:Y:S01]  /*8560*/  F2I.U32.TRUNC.NTZ R12, R0 ;  /* 0x00000000000c7305 */ /* 0x000722000020f000 */
[----:B------:R-:W3:Y:S01]  /*8570*/  LDC R15, c[0x0][0x148] ;  /* 0x00005200ff0f7b82 */ /* 0x000ee20000000800 */
[----:B-1----:R-:W-:-:S02]  /*8580*/  SHF.R.U64 R10, R2, R4, R3 ;  /* 0x00000004020a7219 */ /* 0x002fc40000001203 */
[----:B------:R-:W-:-:S05]  /*8590*/  SHF.R.U32.HI R3, RZ, R4, R3 ;  /* 0x00000004ff037219 */ /* 0x000fca0000011603 */
[----:B------:R-:W1:Y:S01]  /*85a0*/  LDC R14, c[0x0][0x600] ;  /* 0x00018000ff0e7b82 */ /* 0x000e620000000800 */
[-CC-:B--2---:R-:W-:Y:S02]  /*85b0*/  SHF.R.U64 R8, R10, R6.reuse, R3.reuse ;  /* 0x000000060a087219 */ /* 0x184fe40000001203 */
[----:B------:R-:W-:-:S05]  /*85c0*/  SHF.R.U32.HI R3, RZ, R6, R3 ;  /* 0x00000006ff037219 */ /* 0x000fca0000011603 */
[----:B------:R-:W2:Y:S01]  /*85d0*/  LDC R21, c[0x0][0x648] ;  /* 0x00019200ff157b82 */ /* 0x000ea20000000800 */
[-CC-:B0-----:R-:W-:Y:S02]  /*85e0*/  SHF.R.U64 R13, R8, R24.reuse, R3.reuse ;  /* 0x00000018080d7219 */ /* 0x181fe40000001203 */
[-C--:B------:R-:W-:Y:S02]  /*85f0*/  SHF.L.U32 R5, R5, R24.reuse, RZ ;  /* 0x0000001805057219 */ /* 0x080fe400000006ff */
[-C--:B------:R-:W-:Y:S01]  /*8600*/  SHF.R.U32.HI R3, RZ, R24.reuse, R3 ;  /* 0x00000018ff037219 */ /* 0x080fe20000011603 */
[----:B------:R-:W-:Y:S01]  /*8610*/  IMAD.MOV.U32 R2, RZ, RZ, R13 ;  /* 0x000000ffff027224 */ /* 0x000fe200078e000d */
[----:B------:R-:W-:Y:S01]  /*8620*/  SHF.L.U32 R24, R7, R24, RZ ;  /* 0x0000001807187219 */ /* 0x000fe200000006ff */
[----:B------:R-:W0:Y:S01]  /*8630*/  LDC R25, c[0x0][0x638] ;  /* 0x00018e00ff197b82 */ /* 0x000e220000000800 */
[----:B------:R-:W-:-:S07]  /*8640*/  LOP3.LUT R19, RZ, R5, RZ, 0x33, !PT ;  /* 0x00000005ff137212 */ /* 0x000fce00078e33ff */
[----:B------:R-:W0:Y:S01]  /*8650*/  LDC R28, c[0x0][0x610] ;  /* 0x00018400ff1c7b82 */ /* 0x000e220000000800 */
[----:B----4-:R-:W-:Y:S05]  /*8660*/  @!P0 BRA `(.L_x_293) ;  /* 0x0000000000288947 */ /* 0x010fea0003800000 */
[----:B---3--:R-:W3:Y:S02]  /*8670*/  LDC R0, c[0x0][0x64c] ;  /* 0x00019300ff007b82 */ /* 0x008ee40000000800 */
[----:B---3--:R-:W-:-:S05]  /*8680*/  IADD3 R7, P0, R13, R0, RZ ;  /* 0x000000000d077210 */ /* 0x008fca0007f1e0ff */
        /* <DEDUP_REMOVED lines=8> */
.L_x_293:
[----:B------:R-:W4:Y:S01]  /*8710*/  LDC R4, c[0x0][0x65c] ;  /* 0x00019700ff047b82 */ /* 0x000f220000000800 */
[----:B--23--:R-:W-:Y:S01]  /*8720*/  SHF.R.U64 R0, R2, R21, R3 ;  /* 0x0000001502007219 */ /* 0x00cfe20000001203 */
[----:B-1----:R-:W-:Y:S01]  /*8730*/  VIADD R3, R14, 0xffffffff ;  /* 0xffffffff0e037836 */ /* 0x002fe20000000000 */
[----:B------:R-:W-:Y:S01]  /*8740*/  LOP3.LUT R19, R8, R19, RZ, 0xc0, !PT ;  /* 0x0000001308137212 */ /* 0x000fe200078ec0ff */
[----:B------:R-:W-:Y:S02]  /*8750*/  IMAD.MOV R12, RZ, RZ, -R12 ;  /* 0x000000ffff0c7224 */ /* 0x000fe400078e0a0c */
[----:B------:R-:W-:Y:S01]  /*8760*/  IMAD.MOV R2, RZ, RZ, -R0 ;  /* 0x000000ffff027224 */ /* 0x000fe200078e0a00 */
[----:B------:R-:W-:Y:S01]  /*8770*/  LOP3.LUT R3, R10, R3, RZ, 0xc0, !PT ;  /* 0x000000030a037212 */ /* 0x000fe200078ec0ff */
[----:B------:R-:W-:Y:S02]  /*8780*/  IMAD R19, R24, R0, R19 ;  /* 0x0000000018137224 */ /* 0x000fe400078e0213 */
[----:B0-----:R-:W-:-:S04]  /*8790*/  IMAD R0, R2, R25, R13 ;  /* 0x0000001902007224 */ /* 0x001fc800078e020d */
[----:B------:R-:W-:Y:S01]  /*87a0*/  IMAD R2, R0, R14, R3 ;  /* 0x0000000e00027224 */ /* 0x000fe200078e0203 */
[----:B----4-:R-:W-:Y:S01]  /*87b0*/  ISETP.NE.AND P0, PT, R4, 0x1, PT ;  /* 0x000000010400780c */ /* 0x010fe20003f05270 */
[----:B------:R-:W-:-:S05]  /*87c0*/  IMAD.MOV.U32 R4, RZ, RZ, 0x1 ;  /* 0x00000001ff047424 */ /* 0x000fca00078e00ff */
[----:B------:R-:W-:-:S07]  /*87d0*/  PRMT R0, R4, 0x7610, R0 ;  /* 0x0000761004007816 */ /* 0x000fce0000000000 */
[----:B------:R-:W-:-:S04]  /*87e0*/  @P0 IMAD R22, R15, R12, R20 ;  /* 0x0000000c0f160224 */ /* 0x000fc800078e0214 */
[----:B------:R-:W-:-:S05]  /*87f0*/  IMAD R19, R19, R28, R22 ;  /* 0x0000001c13137224 */ /* 0x000fca00078e0216 */
[----:B------:R-:W-:Y:S02]  /*8800*/  SEL R22, R2, R19, !P0 ;  /* 0x0000001302167207 */ /* 0x000fe40004000000 */
[----:B------:R-:W-:Y:S01]  /*8810*/  SEL R19, R19, R2, !P0 ;  /* 0x0000000213137207 */ /* 0x000fe20004000000 */
[----:B------:R-:W-:-:S07]  /*8820*/  IMAD.MOV.U32 R2, RZ, RZ, R11 ;  /* 0x000000ffff027224 */ /* 0x000fce00078e000b */
.L_x_291:
[----:B------:R-:W-:Y:S02]  /*8830*/  LOP3.LUT P0, RZ, R0, 0xff, RZ, 0xc0, !PT ;  /* 0x000000ff00ff7812 */ /* 0x000fe4000780c0ff */
[----:B------:R-:W-:-:S11]  /*8840*/  LOP3.LUT R163, R163, 0x1, RZ, 0x3c, !PT ;  /* 0x00000001a3a37812 */ /* 0x000fd600078e3cff */
[----:B------:R-:W-:Y:S05]  /*8850*/  @P0 BRA `(.L_x_294) ;  /* 0xffffff8c00100947 */ /* 0x000fea000383ffff */
[----:B------:R-:W-:Y:S05]  /*8860*/  EXIT ;  /* 0x000000000000794d */ /* 0x000fea0003800000 */
.L_x_13:
[----:B------:R-:W-:-:S08]  /*8870*/  ISETP.NE.AND P0, PT, R0, RZ, PT ;  /* 0x000000ff0000720c */ /* 0x000fd00003f05270 */
[----:B0-----:R-:W0:-:S00]  /*8880*/  USETMAXREG.DEALLOC.CTAPOOL 0x28 ;  /* 0x00000028000079c8 */ /* 0x001e0000080e0500 */
[----:B------:R-:W-:Y:S05]  /*8890*/  @P0 EXIT ;  /* 0x000000000000094d */ /* 0x000fea0003800000 */
[----:B0-----:R-:W-:Y:S01]  /*88a0*/  LOP3.LUT P0, RZ, R8, 0xff, RZ, 0xc0, !PT ;  /* 0x000000ff08ff7812 */ /* 0x001fe2000780c0ff */
[----:B------:R-:W-:Y:S02]  /*88b0*/  IMAD.MOV.U32 R0, RZ, RZ, 0x1 ;  /* 0x00000001ff007424 */ /* 0x000fe400078e00ff */
[----:B------:R-:W-:-:S10]  /*88c0*/  IMAD.MOV.U32 R7, RZ, RZ, RZ ;  /* 0x000000ffff077224 */ /* 0x000fd400078e00ff */
[----:B------:R-:W-:Y:S05]  /*88d0*/  @!P0 BRA `(.L_x_295) ;  /* 0x0000000c00248947 */ /* 0x000fea0003800000 */
[----:B------:R-:W-:Y:S01]  /*88e0*/  LOP3.LUT P0, RZ, R4, 0x1f, RZ, 0xc0, !PT ;  /* 0x0000001f04ff7812 */ /* 0x000fe2000780c0ff */
[----:B------:R-:W-:Y:S01]  /*88f0*/  ULDC UR5, c[0x0][0x658] ;  /* 0x0001960000057ab9 */ /* 0x000fe20000000800 */
[----:B------:R-:W-:Y:S01]  /*8900*/  UMOV UR6, 0xffffffff ;  /* 0xffffffff00067882 */ /* 0x000fe20000000000 */
[----:B------:R-:W-:Y:S01]  /*8910*/  BSSY B0, `(.L_x_295) ;  /* 0x00000c5000007945 */ /* 0x000fe20003800000 */
[----:B------:R-:W-:Y:S01]  /*8920*/  USHF.L.U32 UR6, UR6, UR5, URZ ;  /* 0x0000000506067299 */ /* 0x000fe2000800063f */
[C---:B------:R-:W-:Y:S01]  /*8930*/  ISETP.NE.AND P2, PT, R3.reuse, RZ, PT ;  /* 0x000000ff0300720c */ /* 0x040fe20003f45270 */
[----:B------:R-:W-:Y:S01]  /*8940*/  IMAD.MOV.U32 R8, RZ, RZ, 0x1 ;  /* 0x00000001ff087424 */ /* 0x000fe200078e00ff */
[----:B------:R-:W-:Y:S01]  /*8950*/  ISETP.NE.OR P0, PT, R3, RZ, !P0 ;  /* 0x000000ff0300720c */ /* 0x000fe20004705670 */
[----:B------:R-:W-:Y:S01]  /*8960*/  IMAD.MOV.U32 R0, RZ, RZ, 0x1 ;  /* 0x00000001ff007424 */ /* 0x000fe200078e00ff */
[----:B------:R-:W-:Y:S01]  /*8970*/  LOP3.LUT R6, R16, 0x2, RZ, 0xfc, !PT ;  /* 0x0000000210067812 */ /* 0x000fe200078efcff */
[----:B------:R-:W-:Y:S01]  /*8980*/  IMAD.MOV.U32 R7, RZ, RZ, RZ ;  /* 0x000000ffff077224 */ /* 0x000fe200078e00ff */
[----:B------:R-:W-:Y:S01]  /*8990*/  ULDC UR4, c[0x0][0x600] ;  /* 0x0001800000047ab9 */ /* 0x000fe20000000800 */
[----:B------:R-:W-:Y:S01]  /*89a0*/  UMOV UR7, 0x1 ;  /* 0x0000000100077882 */ /* 0x000fe20000000000 */
[----:B------:R-:W-:-:S02]  /*89b0*/  UIADD3 UR19, UR40, 0x1, URZ ;  /* 0x0000000128137890 */ /* 0x000fc4000fffe03f */
[----:B------:R-:W-:Y:S02]  /*89c0*/  UIADD3 UR15, UR4, -0x1, URZ ;  /* 0xffffffff040f7890 */ /* 0x000fe4000fffe03f */
[----:B------:R-:W-:Y:S02]  /*89d0*/  USHF.L.U32 UR17, UR7, UR5, URZ ;  /* 0x0000000507117299 */ /* 0x000fe4000800063f */
[----:B------:R-:W-:Y:S01]  /*89e0*/  ULOP3.LUT UR16, URZ, UR6, URZ, 0x33, !UPT ;  /* 0x000000063f107292 */ /* 0x000fe2000f8e333f */
[----:B------:R-:W-:-:S11]  /*89f0*/  ULDC.64 UR20, c[0x0][0x198] ;  /* 0x0000660000147ab9 */ /* 0x000fd60000000a00 */
.L_x_307:
[----:B------:R-:W-:-:S03]  /*8a00*/  UMOV UR4, 0xffffffff ;  /* 0xffffffff00047882 */ /* 0x000fc60000000000 */
[----:B------:R-:W-:Y:S05]  /*8a10*/  BRA.DIV UR4, `(.L_x_296) ;  /* 0x0000001204547947 */ /* 0x000fea000b800000 */
[----:B------:R-:W-:-:S13]  /*8a20*/  ELECT P6, URZ, PT ;  /* 0x00000000003f782f */ /* 0x000fda00038c0000 */
.L_x_323:
[----:B------:R-:W0:Y:S01]  /*8a30*/  LDC R3, c[0x0][0x28c] ;  /* 0x0000a300ff037b82 */ /* 0x000e220000000800 */
[----:B------:R-:W-:Y:S01]  /*8a40*/  BSSY B1, `(.L_x_297) ;  /* 0x0000037000017945 */ /* 0x000fe20003800000 */
[----:B0-----:R-:W-:-:S13]  /*8a50*/  ISETP.LT.OR P6, PT, R3, 0x1, !P6 ;  /* 0x000000010300780c */ /* 0x001fda00077c1670 */
[----:B------:R-:W-:Y:S05]  /*8a60*/  @P6 BRA `(.L_x_298) ;  /* 0x0000000000d06947 */ /* 0x000fea0003800000 */
[----:B------:R-:W-:Y:S02]  /*8a70*/  IMAD.SHL.U32 R22, R22, 0x100, RZ ;  /* 0x0000010016167824 */ /* 0x000fe400078e00ff */
[----:B------:R-:W-:Y:S02]  /*8a80*/  IMAD.SHL.U32 R19, R19, 0x40, RZ ;  /* 0x0000004013137824 */ /* 0x000fe400078e00ff */
[----:B------:R-:W-:Y:S02]  /*8a90*/  IMAD.MOV.U32 R12, RZ, RZ, RZ ;  /* 0x000000ffff0c7224 */ /* 0x000fe400078e00ff */
[----:B------:R-:W-:Y:S02]  /*8aa0*/  IMAD.U32 R13, RZ, RZ, UR19 ;  /* 0x00000013ff0d7e24 */ /* 0x000fe4000f8e00ff */
[----:B------:R-:W-:Y:S02]  /*8ab0*/  IMAD.MOV.U32 R3, RZ, RZ, R0 ;  /* 0x000000ffff037224 */ /* 0x000fe400078e0000 */
[----:B------:R-:W-:-:S07]  /*8ac0*/  IMAD.MOV.U32 R4, RZ, RZ, R7 ;  /* 0x000000ffff047224 */ /* 0x000fce00078e0007 */
.L_x_302:
[----:B------:R-:W0:Y:S01]  /*8ad0*/  S2R R10, SR_CgaCtaId ;  /* 0x00000000000a7919 */ /* 0x000e220000008800 */
[----:B------:R-:W-:Y:S01]  /*8ae0*/  MOV R5, 0x400 ;  /* 0x0000040000057802 */ /* 0x000fe20000000f00 */
[----:B------:R-:W1:Y:S03]  /*8af0*/  @!P2 LDC R9, c[0x0][0x500] ;  /* 0x00014000ff09ab82 */ /* 0x000e660000000800 */
[----:B0-----:R-:W-:Y:S02]  /*8b00*/  LEA R11, R10, R5, 0x18 ;  /* 0x000000050a0b7211 */ /* 0x001fe400078ec0ff */
[----:B------:R-:W-:-:S03]  /*8b10*/  SHF.L.U32 R5, R3, 0x1f, RZ ;  /* 0x0000001f03057819 */ /* 0x000fc600000006ff */
[----:B------:R-:W-:-:S04]  /*8b20*/  IMAD R10, R4, 0x8, R11 ;  /* 0x00000008040a7824 */ /* 0x000fc800078e020b */
[----:B------:R-:W0:Y:S02]  /*8b30*/  SYNCS.PHASECHK.TRANS64.TRYWAIT P1, [R10+URZ+0x38], R5 ;  /* 0x000038050a0075a7 */ /* 0x000e24000802017f */
[----:B01----:R-:W-:Y:S05]  /*8b40*/  @!P1 BRA `(.L_x_299) ;  /* 0x0000001000289947 */ /* 0x003fea0003800000 */
.L_x_324:
[----:B0-----:R-:W-:Y:S01]  /*8b50*/  PRMT R5, R6, 0x9910, RZ ;  /* 0x0000991006057816 */ /* 0x001fe200000000ff */
[----:B------:R0:W-:Y:S03]  /*8b60*/  @!P2 SYNCS.ARRIVE.TRANS64 RZ, [R10+URZ], R9 ;  /* 0x000000090affa9a7 */ /* 0x0001e6000800003f */
[----:B------:R-:W-:-:S13]  /*8b70*/  ISETP.NE.AND P1, PT, R5, 0x2, PT ;  /* 0x000000020500780c */ /* 0x000fda0003f25270 */
[----:B0-----:R-:W-:Y:S05]  /*8b80*/  @P1 BRA `(.L_x_300) ;  /* 0x0000000000041947 */ /* 0x001fea0003800000 */
[----:B------:R-:W-:Y:S01]  /*8b90*/  BPT.TRAP 0x1 ;  /* 0x000000040000795c */ /* 0x000fe20000300000 */
.L_x_300:
[----:B------:R-:W-:Y:S05]  /*8ba0*/  @P0 BRA `(.L_x_301) ;  /* 0x0000000000040947 */ /* 0x000fea0003800000 */
[----:B------:R-:W-:Y:S01]  /*8bb0*/  BPT.TRAP 0x1 ;  /* 0x000000040000795c */ /* 0x000fe20000300000 */
.L_x_301:
[--C-:B------:R-:W-:Y:S01]  /*8bc0*/  IMAD R5, R4, 0x1000, R11.reuse ;  /* 0x0000100004057824 */ /* 0x100fe200078e020b */
[----:B------:R-:W-:Y:S01]  /*8bd0*/  R2UR UR9, R10 ;  /* 0x000000000a0972ca */ /* 0x000fe200000e0000 */
[C---:B------:R-:W-:Y:S01]  /*8be0*/  IMAD R11, R4.reuse, 0x4000, R11 ;  /* 0x00004000040b7824 */ /* 0x040fe200078e020b */
[----:B------:R-:W-:Y:S01]  /*8bf0*/  UIADD3 UR4, UP0, UR20, 0xf0, URZ ;  /* 0x000000f014047890 */ /* 0x000fe2000ff1e03f */
[----:B------:R-:W-:Y:S01]  /*8c00*/  VIADD R13, R13, 0xffffffff ;  /* 0xffffffff0d0d7836 */ /* 0x000fe20000000000 */
[----:B------:R-:W-:Y:S01]  /*8c10*/  R2UR UR5, R5 ;  /* 0x00000000050572ca */ /* 0x000fe200000e0000 */
[----:B------:R-:W-:Y:S01]  /*8c20*/  UIADD3 UR22, UP1, UR20, 0x1f0, URZ ;  /* 0x000001f014167890 */ /* 0x000fe2000ff3e03f */
[----:B------:R-:W-:Y:S01]  /*8c30*/  R2UR UR8, R11 ;  /* 0x000000000b0872ca */ /* 0x000fe200000e0000 */
[----:B------:R-:W-:Y:S01]  /*8c40*/  VIADD R4, R4, 0x1 ;  /* 0x0000000104047836 */ /* 0x000fe20000000000 */
[----:B------:R-:W-:Y:S01]  /*8c50*/  R2UR UR11, R19 ;  /* 0x00000000130b72ca */ /* 0x000fe200000e0000 */
[----:B------:R-:W-:Y:S01]  /*8c60*/  UIADD3.X UR23, URZ, UR21, URZ, UP1, !UPT ;  /* 0x000000153f177290 */ /* 0x000fe20008ffe43f */
[----:B------:R-:W-:Y:S01]  /*8c70*/  R2UR UR10, R12 ;  /* 0x000000000c0a72ca */ /* 0x000fe200000e0000 */
[----:B------:R-:W-:Y:S01]  /*8c80*/  UMOV UR6, 0x0 ;  /* 0x0000000000067882 */ /* 0x000fe20000000000 */
[----:B------:R-:W-:Y:S01]  /*8c90*/  R2UR UR12, R2 ;  /* 0x00000000020c72ca */ /* 0x000fe200000e0000 */
[----:B------:R-:W-:Y:S01]  /*8ca0*/  UMOV UR7, 0x10000000 ;  /* 0x1000000000077882 */ /* 0x000fe20000000000 */
[----:B------:R-:W-:Y:S01]  /*8cb0*/  R2UR UR18, R22 ;  /* 0x00000000161272ca */ /* 0x000fe200000e0000 */
[----:B------:R-:W-:Y:S01]  /*8cc0*/  VIADD R12, R12, 0x40 ;  /* 0x000000400c0c7836 */ /* 0x000fe20000000000 */
[----:B------:R-:W-:Y:S01]  /*8cd0*/  ISETP.GT.AND P3, PT, R13, 0x1, PT ;  /* 0x000000010d00780c */ /* 0x000fe20003f64270 */
[----:B------:R-:W-:Y:S01]  /*8ce0*/  UIADD3 UR13, UR5, 0x180, URZ ;  /* 0x00000180050d7890 */ /* 0x000fe2000fffe03f */
[----:B------:R-:W-:Y:S01]  /*8cf0*/  ISETP.NE.AND P1, PT, R4, 0x7, PT ;  /* 0x000000070400780c */ /* 0x000fe20003f25270 */
[----:B------:R-:W-:-:S02]  /*8d00*/  UIADD3.X UR5, URZ, UR21, URZ, UP0, !UPT ;  /* 0x000000153f057290 */ /* 0x000fc400087fe43f */
[----:B------:R-:W-:Y:S01]  /*8d10*/  UIADD3 UR14, UR8, 0x7180, URZ ;  /* 0x00007180080e7890 */ /* 0x000fe2000fffe03f */
[----:B------:R-:W-:Y:S02]  /*8d20*/  SEL R10, RZ, 0x1, P1 ;  /* 0x00000001ff0a7807 */ /* 0x000fe40000800000 */
[----:B------:R-:W-:Y:S01]  /*8d30*/  UMOV UR8, UR13 ;  /* 0x0000000d00087c82 */ /* 0x000fe20008000000 */
[----:B------:R-:W-:Y:S02]  /*8d40*/  SEL R4, R4, RZ, P1 ;  /* 0x000000ff04047207 */ /* 0x000fe40000800000 */
[----:B------:R-:W-:Y:S01]  /*8d50*/  LOP3.LUT R3, R3, R10, RZ, 0x3c, !PT ;  /* 0x0000000a03037212 */ /* 0x000fe200078e3cff */
[----:B------:R0:W-:Y:S02]  /*8d60*/  UTMALDG.3D [UR8], [UR4], desc[UR6] ;  /* 0x00000608040075b4 */ /* 0x0001e40008011000 */
[----:B0-----:R-:W-:Y:S01]  /*8d70*/  UMOV UR8, UR14 ;  /* 0x0000000e00087c82 */ /* 0x001fe20008000000 */
[----:B------:R-:W-:-:S02]  /*8d80*/  UMOV UR11, UR18 ;  /* 0x00000012000b7c82 */ /* 0x000fc40008000000 */
[----:B------:R0:W-:Y:S02]  /*8d90*/  UTMALDG.3D [UR8], [UR22], desc[UR6] ;  /* 0x00000608160075b4 */ /* 0x0001e40008011000 */
[----:B0-----:R-:W-:Y:S05]  /*8da0*/  @P3 BRA `(.L_x_302) ;  /* 0xfffffffc00483947 */ /* 0x001fea000383ffff */
.L_x_298:
[----:B------:R-:W-:Y:S05]  /*8db0*/  BSYNC B1 ;  /* 0x0000000000017941 */ /* 0x000fea0003800000 */
.L_x_297:
[----:B------:R-:W2:Y:S01]  /*8dc0*/  LDL.64 R10, [R1] ;  /* 0x00000000010a7983 */ /* 0x000ea20000100a00 */
[----:B------:R-:W-:Y:S01]  /*8dd0*/  LOP3.LUT P4, RZ, R8, 0xff, RZ, 0xc0, !PT ;  /* 0x000000ff08ff7812 */ /* 0x000fe2000788c0ff */
[----:B------:R-:W-:Y:S01]  /*8de0*/  VIADD R4, R7, UR40 ;  /* 0x0000002807047c36 */ /* 0x000fe20008000000 */
[----:B------:R-:W-:Y:S01]  /*8df0*/  ULDC.64 UR4, c[0x0][0x650] ;  /* 0x0001940000047ab9 */ /* 0x000fe20000000a00 */
[----:B------:R-:W-:Y:S01]  /*8e00*/  IMAD.U32 R7, RZ, RZ, UR40 ;  /* 0x00000028ff077e24 */ /* 0x000fe2000f8e00ff */
[----:B------:R-:W-:Y:S01]  /*8e10*/  UISETP.GE.U32.AND UP0, UPT, UR40, 0x7, UPT ;  /* 0x000000072800788c */ /* 0x000fe2000bf06070 */
[C---:B------:R-:W-:Y:S01]  /*8e20*/  IMAD.WIDE.U32 R2, R4.reuse, 0x24924925, RZ ;  /* 0x2492492504027825 */ /* 0x040fe200078e00ff */
[C---:B------:R-:W-:Y:S01]  /*8e30*/  ISETP.GT.U32.AND P1, PT, R4.reuse, 0x6, PT ;  /* 0x000000060400780c */ /* 0x040fe20003f24070 */
[----:B------:R-:W-:Y:S02]  /*8e40*/  BSSY B1, `(.L_x_303) ;  /* 0x000006f000017945 */ /* 0x000fe40003800000 */
[----:B------:R-:W-:Y:S01]  /*8e50*/  IMAD.IADD R2, R4, 0x1, -R3 ;  /* 0x0000000104027824 */ /* 0x000fe200078e0a03 */
[----:B------:R-:W-:Y:S01]  /*8e60*/  ISETP.LT.U32.AND P1, PT, R7, 0x7, P1 ;  /* 0x000000070700780c */ /* 0x000fe20000f21070 */
[----:B------:R-:W-:Y:S01]  /*8e70*/  IMAD.MOV.U32 R19, RZ, RZ, -0x1 ;  /* 0xffffffffff137424 */ /* 0x000fe200078e00ff */
[----:B------:R-:W-:Y:S01]  /*8e80*/  PLOP3.LUT P3, PT, PT, PT, UP0, 0x80, 0x0 ;  /* 0x000000000000781c */ /* 0x000fe20003f6f008 */
[----:B------:R-:W0:Y:S01]  /*8e90*/  @P4 S2R R8, SR_CgaCtaId ;  /* 0x0000000000084919 */ /* 0x000e220000008800 */
[----:B------:R-:W-:Y:S01]  /*8ea0*/  @P4 MOV R5, 0x400 ;  /* 0x0000040000054802 */ /* 0x000fe20000000f00 */
[----:B------:R-:W-:Y:S01]  /*8eb0*/  IMAD.MOV.U32 R22, RZ, RZ, -0x1 ;  /* 0xffffffffff167424 */ /* 0x000fe200078e00ff */
[----:B------:R-:W-:-:S02]  /*8ec0*/  LEA.HI R2, R2, R3, RZ, 0x1f ;  /* 0x0000000302027211 */ /* 0x000fc400078ff8ff */
[----:B------:R-:W-:Y:S02]  /*8ed0*/  PRMT R3, RZ, 0x7610, R3 ;  /* 0x00007610ff037816 */ /* 0x000fe40000000003 */
[----:B------:R-:W-:Y:S01]  /*8ee0*/  SHF.R.U32.HI R7, RZ, 0x2, R2 ;  /* 0x00000002ff077819 */ /* 0x000fe20000011602 */
[----:B------:R-:W-:Y:S01]  /*8ef0*/  IMAD.MOV.U32 R2, RZ, RZ, -0x1 ;  /* 0xffffffffff027424 */ /* 0x000fe200078e00ff */
[----:B0-----:R-:W-:Y:S02]  /*8f00*/  @P4 LEA R8, R8, R5, 0x18 ;  /* 0x0000000508084211 */ /* 0x001fe400078ec0ff */
[----:B------:R-:W-:Y:S02]  /*8f10*/  SEL R5, RZ, 0x1, !P1 ;  /* 0x00000001ff057807 */ /* 0x000fe40004800000 */
[----:B------:R0:W-:Y:S02]  /*8f20*/  @P4 SYNCS.ARRIVE.TRANS64.A1T0 RZ, [R8+URZ+0xa8], RZ ;  /* 0x0000a8ff08ff49a7 */ /* 0x0001e4000810003f */
[----:B------:R-:W-:-:S04]  /*8f30*/  LOP3.LUT R0, R0, R5, RZ, 0x3c, !PT ;  /* 0x0000000500007212 */ /* 0x000fc800078e3cff */
[----:B------:R-:W-:Y:S01]  /*8f40*/  @P3 LOP3.LUT R0, R0, 0x1, R7, 0x78, !PT ;  /* 0x0000000100003812 */ /* 0x000fe200078e7807 */
[----:B------:R-:W-:Y:S01]  /*8f50*/  IMAD R7, R7, -0x7, R4 ;  /* 0xfffffff907077824 */ /* 0x000fe200078e0204 */
[----:B0-----:R-:W-:Y:S02]  /*8f60*/  PRMT R8, RZ, 0x7610, R8 ;  /* 0x00007610ff087816 */ /* 0x001fe40000000008 */
[----:B--2---:R-:W-:-:S05]  /*8f70*/  IADD3 R18, P1, R18, R10, RZ ;  /* 0x0000000a12127210 */ /* 0x004fca0007f3e0ff */
[----:B------:R-:W-:Y:S01]  /*8f80*/  IMAD.X R17, R17, 0x1, R23, P1 ;  /* 0x0000000111117824 */ /* 0x000fe200008e0617 */
[----:B------:R-:W-:-:S04]  /*8f90*/  ISETP.GE.U32.AND P1, PT, R18, UR4, PT ;  /* 0x0000000412007c0c */ /* 0x000fc8000bf26070 */
[----:B------:R-:W-:-:S13]  /*8fa0*/  ISETP.GE.U32.AND.EX P1, PT, R17, UR5, PT, P1 ;  /* 0x0000000511007c0c */ /* 0x000fda000bf26110 */
[----:B------:R-:W-:Y:S05]  /*8fb0*/  @P1 BRA `(.L_x_304) ;  /* 0x00000004005c1947 */ /* 0x000fea0003800000 */
[----:B------:R-:W0:Y:S01]  /*8fc0*/  S2R R11, SR_CTAID.X ;  /* 0x00000000000b7919 */ /* 0x000e220000002500 */
[----:B------:R-:W-:Y:S01]  /*8fd0*/  ULDC.64 UR4, c[0x0][0x628] ;  /* 0x00018a0000047ab9 */ /* 0x000fe20000000a00 */
[----:B------:R-:W1:Y:S01]  /*8fe0*/  LDC R12, c[0x0][0x144] ;  /* 0x00005100ff0c7b82 */ /* 0x000e620000000800 */
[----:B------:R-:W-:Y:S01]  /*8ff0*/  ISETP.NE.U32.AND P1, PT, RZ, UR4, PT ;  /* 0x00000004ff007c0c */ /* 0x000fe2000bf25070 */
[----:B------:R-:W2:Y:S01]  /*9000*/  S2R R9, SR_CTAID.Y ;  /* 0x0000000000097919 */ /* 0x000ea20000002600 */
[----:B------:R-:W-:Y:S01]  /*9010*/  ULDC UR6, c[0x0][0x150] ;  /* 0x0000540000067ab9 */ /* 0x000fe20000000800 */
[----:B------:R-:W-:Y:S01]  /*9020*/  ULDC UR7, c[0x0][0x630] ;  /* 0x00018c0000077ab9 */ /* 0x000fe20000000800 */
[----:B------:R-:W-:Y:S01]  /*9030*/  ISETP.NE.AND.EX P1, PT, RZ, UR5, PT, P1 ;  /* 0x00000005ff007c0c */ /* 0x000fe2000bf25310 */
[----:B------:R-:W-:Y:S01]  /*9040*/  IMAD.MOV.U32 R2, RZ, RZ, R18 ;  /* 0x000000ffff027224 */ /* 0x000fe200078e0012 */
[----:B0-----:R-:W-:-:S05]  /*9050*/  I2FP.F32.U32 R3, R11 ;  /* 0x0000000b00037245 */ /* 0x001fca0000201000 */
[----:B------:R-:W-:Y:S01]  /*9060*/  FMUL R14, R3, UR6 ;  /* 0x00000006030e7c20 */ /* 0x000fe20008400000 */
[----:B------:R-:W-:-:S05]  /*9070*/  IMAD.MOV.U32 R3, RZ, RZ, R17 ;  /* 0x000000ffff037224 */ /* 0x000fca00078e0011 */
[----:B--2---:R-:W-:Y:S05]  /*9080*/  @!P1 BRA `(.L_x_305) ;  /* 0x0000000000289947 */ /* 0x004fea0003800000 */
[----:B------:R-:W-:Y:S02]  /*9090*/  ULDC UR6, c[0x0][0x634] ;  /* 0x00018d0000067ab9 */ /* 0x000fe40000000800 */
[----:B------:R-:W-:-:S05]  /*90a0*/  IADD3 R3, P1, R18, UR6, RZ ;  /* 0x0000000612037c10 */ /* 0x000fca000ff3e0ff */
[----:B------:R-:W-:-:S04]  /*90b0*/  IMAD.X R13, RZ, RZ, R17, P1 ;  /* 0x000000ffff0d7224 */ /* 0x000fc800008e0611 */
[----:B------:R-:W-:-:S04]  /*90c0*/  IMAD.WIDE.U32 R4, R13, UR4, RZ ;  /* 0x000000040d047c25 */ /* 0x000fc8000f8e00ff */
[----:B------:R-:W-:-:S04]  /*90d0*/  IMAD.WIDE.U32 R4, P1, R3, UR5, R4 ;  /* 0x0000000503047c25 */ /* 0x000fc8000f820004 */
[----:B------:R-:W-:-:S04]  /*90e0*/  IMAD.WIDE.U32 R2, R3, UR4, RZ ;  /* 0x0000000403027c25 */ /* 0x000fc8000f8e00ff */
[----:B------:R-:W-:Y:S01]  /*90f0*/  IMAD.MOV.U32 R2, RZ, RZ, R5 ;  /* 0x000000ffff027224 */ /* 0x000fe200078e0005 */
[----:B------:R-:W-:Y:S01]  /*9100*/  IADD3 RZ, P3, R3, R4, RZ ;  /* 0x0000000403ff7210 */ /* 0x000fe20007f7e0ff */
[----:B------:R-:W-:-:S04]  /*9110*/  IMAD.X R3, RZ, RZ, RZ, P1 ;  /* 0x000000ffff037224 */ /* 0x000fc800008e06ff */
[----:B------:R-:W-:-:S08]  /*9120*/  IMAD.WIDE.U32.X R2, R13, UR5, R2, P3 ;  /* 0x000000050d027c25 */ /* 0x000fd000098e0402 */
.L_x_305:
[--C-:B------:R-:W-:Y:S01]  /*9130*/  SHF.R.U64 R10, R2, UR7, R3.reuse ;  /* 0x00000007020a7c19 */ /* 0x100fe20008001203 */
[----:B------:R-:W0:Y:S01]  /*9140*/  F2I.U32.TRUNC.NTZ R14, R14 ;  /* 0x0000000e000e7305 */ /* 0x000e22000020f000 */
[----:B------:R-:W-:Y:S01]  /*9150*/  SHF.R.U32.HI R2, RZ, UR7, R3 ;  /* 0x00000007ff027c19 */ /* 0x000fe20008011603 */
[----:B------:R-:W-:Y:S01]  /*9160*/  ULDC.64 UR4, c[0x0][0x620] ;  /* 0x0001880000047ab9 */ /* 0x000fe20000000a00 */
[----:B------:R-:W-:Y:S01]  /*9170*/  IADD3 R5, P1, RZ, -R10, RZ ;  /* 0x8000000aff057210 */ /* 0x000fe20007f3e0ff */
[----:B------:R-:W-:Y:S01]  /*9180*/  IMAD.MOV.U32 R3, RZ, RZ, R17 ;  /* 0x000000ffff037224 */ /* 0x000fe200078e0011 */
[----:B------:R-:W-:-:S03]  /*9190*/  ULDC.64 UR6, c[0x0][0x640] ;  /* 0x0001900000067ab9 */ /* 0x000fc60000000a00 */
[----:B------:R-:W-:Y:S01]  /*91a0*/  IMAD.X R2, RZ, RZ, ~R2, P1 ;  /* 0x000000ffff027224 */ /* 0x000fe200008e0e02 */
[----:B------:R-:W-:-:S03]  /*91b0*/  ISETP.NE.U32.AND P1, PT, RZ, UR6, PT ;  /* 0x00000006ff007c0c */ /* 0x000fc6000bf25070 */
[----:B------:R-:W-:Y:S01]  /*91c0*/  IMAD R4, R2, UR4, RZ ;  /* 0x0000000402047c24 */ /* 0x000fe2000f8e02ff */
[----:B------:R-:W-:Y:S01]  /*91d0*/  ISETP.NE.AND.EX P1, PT, RZ, UR7, PT, P1 ;  /* 0x00000007ff007c0c */ /* 0x000fe2000bf25310 */
[----:B------:R-:W-:-:S04]  /*91e0*/  IMAD.MOV.U32 R2, RZ, RZ, R18 ;  /* 0x000000ffff027224 */ /* 0x000fc800078e0012 */
[----:B------:R-:W-:Y:S01]  /*91f0*/  IMAD.WIDE.U32 R2, R5, UR4, R2 ;  /* 0x0000000405027c25 */ /* 0x000fe2000f8e0002 */
[----:B------:R-:W-:-:S03]  /*9200*/  ULDC UR4, c[0x0][0x618] ;  /* 0x0001860000047ab9 */ /* 0x000fc60000000800 */
[----:B------:R-:W-:Y:S01]  /*9210*/  IMAD R5, R5, UR5, R4 ;  /* 0x0000000505057c24 */ /* 0x000fe2000f8e0204 */
[----:B------:R-:W-:Y:S01]  /*9220*/  ULDC UR5, c[0x0][0x154] ;  /* 0x0000550000057ab9 */ /* 0x000fe20000000800 */
[----:B0-----:R-:W-:Y:S02]  /*9230*/  IMAD.MOV R4, RZ, RZ, -R14 ;  /* 0x000000ffff047224 */ /* 0x001fe400078e0a0e */
[----:B------:R-:W0:Y:S01]  /*9240*/  LDC R14, c[0x0][0x148] ;  /* 0x00005200ff0e7b82 */ /* 0x000e220000000800 */
[----:B------:R-:W-:Y:S02]  /*9250*/  IMAD.IADD R3, R3, 0x1, R5 ;  /* 0x0000000103037824 */ /* 0x000fe400078e0205 */
[----:B-1----:R-:W-:Y:S01]  /*9260*/  IMAD R11, R12, R4, R11 ;  /* 0x000000040c0b7224 */ /* 0x002fe200078e020b */
[----:B------:R-:W-:Y:S02]  /*9270*/  I2FP.F32.U32 R4, R9 ;  /* 0x0000000900047245 */ /* 0x000fe40000201000 */
[----:B------:R-:W-:-:S02]  /*9280*/  SHF.R.U64 R12, R2, UR4, R3 ;  /* 0x00000004020c7c19 */ /* 0x000fc40008001203 */
[----:B------:R-:W-:Y:S01]  /*9290*/  SHF.R.U32.HI R3, RZ, UR4, R3 ;  /* 0x00000004ff037c19 */ /* 0x000fe20008011603 */
[----:B------:R-:W-:Y:S01]  /*92a0*/  FMUL R4, R4, UR5 ;  /* 0x0000000504047c20 */ /* 0x000fe20008400000 */
[----:B------:R-:W-:Y:S02]  /*92b0*/  ULDC UR4, c[0x0][0x608] ;  /* 0x0001820000047ab9 */ /* 0x000fe40000000800 */
[--C-:B------:R-:W-:Y:S01]  /*92c0*/  SHF.R.U64 R15, R12, UR4, R3.reuse ;  /* 0x000000040c0f7c19 */ /* 0x100fe20008001203 */
[----:B------:R1:W2:Y:S01]  /*92d0*/  F2I.U32.TRUNC.NTZ R20, R4 ;  /* 0x0000000400147305 */ /* 0x0002a2000020f000 */
[----:B------:R-:W-:Y:S01]  /*92e0*/  SHF.R.U32.HI R2, RZ, UR4, R3 ;  /* 0x00000004ff027c19 */ /* 0x000fe20008011603 */
[----:B------:R-:W-:-:S03]  /*92f0*/  ULDC UR4, c[0x0][0x658] ;  /* 0x0001960000047ab9 */ /* 0x000fc60000000800 */
[--C-:B------:R-:W-:Y:S02]  /*9300*/  SHF.R.U64 R13, R15, UR4, R2.reuse ;  /* 0x000000040f0d7c19 */ /* 0x100fe40008001202 */
[----:B------:R-:W-:-:S03]  /*9310*/  SHF.R.U32.HI R19, RZ, UR4, R2 ;  /* 0x00000004ff137c19 */ /* 0x000fc60008011602 */
[----:B------:R-:W-:Y:S02]  /*9320*/  IMAD.MOV.U32 R2, RZ, RZ, R13 ;  /* 0x000000ffff027224 */ /* 0x000fe400078e000d */
[----:B------:R-:W-:Y:S01]  /*9330*/  IMAD.MOV.U32 R3, RZ, RZ, R19 ;  /* 0x000000ffff037224 */ /* 0x000fe200078e0013 */
[----:B-1----:R-:W-:Y:S06]  /*9340*/  @!P1 BRA `(.L_x_306) ;  /* 0x0000000000289947 */ /* 0x002fec0003800000 */
        /* <DEDUP_REMOVED lines=10> */
.L_x_306:
[----:B------:R-:W1:Y:S01]  /*93f0*/  LDC R4, c[0x0][0x65c] ;  /* 0x00019700ff047b82 */ /* 0x000e620000000800 */
[----:B------:R-:W-:Y:S01]  /*9400*/  ULDC UR4, c[0x0][0x648] ;  /* 0x0001920000047ab9 */ /* 0x000fe20000000800 */
[----:B------:R-:W-:Y:S01]  /*9410*/  LOP3.LUT R15, R15, UR16, RZ, 0xc0, !PT ;  /* 0x000000100f0f7c12 */ /* 0x000fe2000f8ec0ff */
[----:B--2---:R-:W-:Y:S01]  /*9420*/  IMAD.MOV R20, RZ, RZ, -R20 ;  /* 0x000000ffff147224 */ /* 0x004fe200078e0a14 */
[----:B------:R-:W-:Y:S01]  /*9430*/  SHF.R.U64 R2, R2, UR4, R3 ;  /* 0x0000000402027c19 */ /* 0x000fe20008001203 */
[----:B------:R-:W-:Y:S01]  /*9440*/  ULDC UR4, c[0x0][0x638] ;  /* 0x00018e0000047ab9 */ /* 0x000fe20000000800 */
[----:B------:R-:W-:Y:S01]  /*9450*/  LOP3.LUT R12, R12, UR15, RZ, 0xc0, !PT ;  /* 0x0000000f0c0c7c12 */ /* 0x000fe2000f8ec0ff */
[----:B------:R-:W-:Y:S01]  /*9460*/  ULDC UR5, c[0x0][0x610] ;  /* 0x0001840000057ab9 */ /* 0x000fe20000000800 */
[----:B------:R-:W-:Y:S01]  /*9470*/  IMAD.MOV.U32 R3, RZ, RZ, 0x1 ;  /* 0x00000001ff037424 */ /* 0x000fe200078e00ff */
[----:B-1----:R-:W-:Y:S01]  /*9480*/  ISETP.NE.AND P1, PT, R4, 0x1, PT ;  /* 0x000000010400780c */ /* 0x002fe20003f25270 */
[----:B------:R-:W-:-:S02]  /*9490*/  IMAD.MOV R4, RZ, RZ, -R2 ;  /* 0x000000ffff047224 */ /* 0x000fc400078e0a02 */
[----:B------:R-:W-:Y:S02]  /*94a0*/  IMAD R2, R2, UR17, R15 ;  /* 0x0000001102027c24 */ /* 0x000fe4000f8e020f */
[----:B------:R-:W-:Y:S01]  /*94b0*/  IMAD R13, R4, UR4, R13 ;  /* 0x00000004040d7c24 */ /* 0x000fe2000f8e020d */
[----:B------:R-:W-:-:S07]  /*94c0*/  ULDC UR4, c[0x0][0x600] ;  /* 0x0001800000047ab9 */ /* 0x000fce0000000800 */
[----:B0-----:R-:W-:-:S04]  /*94d0*/  @P1 IMAD R11, R14, R20, R9 ;  /* 0x000000140e0b1224 */ /* 0x001fc800078e0209 */
[----:B------:R-:W-:Y:S02]  /*94e0*/  IMAD R11, R2, UR5, R11 ;  /* 0x00000005020b7c24 */ /* 0x000fe4000f8e020b */
[----:B------:R-:W-:-:S05]  /*94f0*/  IMAD R2, R13, UR4, R12 ;  /* 0x000000040d027c24 */ /* 0x000fca000f8e020c */
[----:B------:R-:W-:Y:S02]  /*9500*/  SEL R22, R2, R11, !P1 ;  /* 0x0000000b02167207 */ /* 0x000fe40004800000 */
[----:B------:R-:W-:Y:S01]  /*9510*/  SEL R19, R11, R2, !P1 ;  /* 0x000000020b137207 */ /* 0x000fe20004800000 */
[----:B------:R-:W-:-:S07]  /*9520*/  IMAD.MOV.U32 R2, RZ, RZ, R10 ;  /* 0x000000ffff027224 */ /* 0x000fce00078e000a */
.L_x_304:
[----:B------:R-:W-:Y:S05]  /*9530*/  BSYNC B1 ;  /* 0x0000000000017941 */ /* 0x000fea0003800000 */
.L_x_303:
[----:B------:R-:W-:-:S13]  /*9540*/  LOP3.LUT P1, RZ, R3, 0xff, RZ, 0xc0, !PT ;  /* 0x000000ff03ff7812 */ /* 0x000fda000782c0ff */
[----:B------:R-:W-:Y:S05]  /*9550*/  @P1 BRA `(.L_x_307) ;  /* 0xfffffff400281947 */ /* 0x000fea000383ffff */
[----:B------:R-:W-:Y:S05]  /*9560*/  BSYNC B0 ;  /* 0x0000000000007941 */ /* 0x000fea0003800000 */
.L_x_295:
[----:B------:R-:W-:-:S03]  /*9570*/  UMOV UR4, 0xffffffff ;  /* 0xffffffff00047882 */ /* 0x000fc60000000000 */
[----:B------:R-:W-:Y:S05]  /*9580*/  BRA.DIV UR4, `(.L_x_308) ;  /* 0x0000000604ac7947 */ /* 0x000fea000b800000 */
[----:B------:R-:W-:-:S13]  /*9590*/  ELECT P6, URZ, PT ;  /* 0x00000000003f782f */ /* 0x000fda00038c0000 */
.L_x_327:
[----:B------:R-:W-:Y:S04]  /*95a0*/  BSSY B0, `(.L_x_309) ;  /* 0x0000046000007945 */ /* 0x000fe80003800000 */
[----:B------:R-:W-:Y:S05]  /*95b0*/  @!P6 BRA `(.L_x_310) ;  /* 0x000000040010e947 */ /* 0x000fea0003800000 */
[----:B------:R-:W-:-:S04]  /*95c0*/  LOP3.LUT R16, R16, 0x2, RZ, 0xfc, !PT ;  /* 0x0000000210107812 */ /* 0x000fc800078efcff */
[----:B------:R-:W-:-:S13]  /*95d0*/  ISETP.NE.AND P0, PT, R16, 0x3, PT ;  /* 0x000000031000780c */ /* 0x000fda0003f05270 */
[----:B------:R-:W-:Y:S05]  /*95e0*/  @!P0 BRA `(.L_x_311) ;  /* 0x0000000000048947 */ /* 0x000fea0003800000 */
[----:B------:R-:W-:Y:S01]  /*95f0*/  BPT.TRAP 0x1 ;  /* 0x000000040000795c */ /* 0x000fe20000300000 */
.L_x_311:
[----:B------:R-:W0:Y:S01]  /*9600*/  S2R R3, SR_CgaCtaId ;  /* 0x0000000000037919 */ /* 0x000e220000008800 */
[----:B------:R-:W-:Y:S02]  /*9610*/  MOV R2, 0x400 ;  /* 0x0000040000027802 */ /* 0x000fe40000000f00 */
[----:B------:R-:W-:Y:S02]  /*9620*/  SHF.L.U32 R4, R0, 0x1f, RZ ;  /* 0x0000001f00047819 */ /* 0x000fe400000006ff */
[----:B0-----:R-:W-:-:S05]  /*9630*/  LEA R2, R3, R2, 0x18 ;  /* 0x0000000203027211 */ /* 0x001fca00078ec0ff */
[----:B------:R-:W-:-:S04]  /*9640*/  VIADD R2, R2, 0x38 ;  /* 0x0000003802027836 */ /* 0x000fc80000000000 */
[C---:B------:R-:W-:Y:S02]  /*9650*/  IMAD R9, R7.reuse, 0x8, R2 ;  /* 0x0000000807097824 */ /* 0x040fe400078e0202 */
[----:B------:R-:W-:Y:S02]  /*9660*/  VIADD R7, R7, 0x1 ;  /* 0x0000000107077836 */ /* 0x000fe40000000000 */
[----:B------:R-:W0:Y:S03]  /*9670*/  SYNCS.PHASECHK.TRANS64.TRYWAIT P0, [R9+URZ], R4 ;  /* 0x00000004090075a7 */ /* 0x000e26000800017f */
[----:B------:R-:W-:-:S04]  /*9680*/  ISETP.NE.AND P1, PT, R7, 0x7, PT ;  /* 0x000000070700780c */ /* 0x000fc80003f25270 */
[----:B------:R-:W-:Y:S02]  /*9690*/  SEL R3, RZ, 0x1, P1 ;  /* 0x00000001ff037807 */ /* 0x000fe40000800000 */
[----:B------:R-:W-:Y:S02]  /*96a0*/  SEL R7, R7, RZ, P1 ;  /* 0x000000ff07077207 */ /* 0x000fe40000800000 */
[----:B------:R-:W-:-:S03]  /*96b0*/  LOP3.LUT R6, R0, R3, RZ, 0x3c, !PT ;  /* 0x0000000300067212 */ /* 0x000fc600078e3cff */
[----:B------:R-:W-:Y:S01]  /*96c0*/  IMAD R8, R7, 0x8, R2 ;  /* 0x0000000807087824 */ /* 0x000fe200078e0202 */
[----:B------:R-:W-:Y:S01]  /*96d0*/  SHF.L.U32 R5, R6, 0x1f, RZ ;  /* 0x0000001f06057819 */ /* 0x000fe200000006ff */
[----:B0-----:R-:W-:Y:S06]  /*96e0*/  @!P0 BRA `(.L_x_312) ;  /* 0x0000000400748947 */ /* 0x001fec0003800000 */
.L_x_328:
[----:B------:R-:W1:Y:S01]  /*96f0*/  SYNCS.PHASECHK.TRANS64.TRYWAIT P0, [R8+URZ], R5 ;  /* 0x00000005080075a7 */ /* 0x000e62000800017f */
[----:B------:R-:W-:-:S05]  /*9700*/  VIADD R0, R7, 0x1 ;  /* 0x0000000107007836 */ /* 0x000fca0000000000 */
[----:B------:R-:W-:-:S04]  /*9710*/  ISETP.NE.AND P1, PT, R0, 0x7, PT ;  /* 0x000000070000780c */ /* 0x000fc80003f25270 */
[----:B------:R-:W-:Y:S02]  /*9720*/  SEL R3, RZ, 0x1, P1 ;  /* 0x00000001ff037807 */ /* 0x000fe40000800000 */
[----:B------:R-:W-:Y:S02]  /*9730*/  SEL R7, R0, RZ, P1 ;  /* 0x000000ff00077207 */ /* 0x000fe40000800000 */
[----:B------:R-:W-:-:S03]  /*9740*/  LOP3.LUT R6, R6, R3, RZ, 0x3c, !PT ;  /* 0x0000000306067212 */ /* 0x000fc600078e3cff */
[----:B0-----:R-:W-:Y:S01]  /*9750*/  IMAD R9, R7, 0x8, R2 ;  /* 0x0000000807097824 */ /* 0x001fe200078e0202 */
[----:B------:R-:W-:Y:S01]  /*9760*/  SHF.L.U32 R4, R6, 0x1f, RZ ;  /* 0x0000001f06047819 */ /* 0x000fe200000006ff */
[----:B-1----:R-:W-:Y:S06]  /*9770*/  @!P0 BRA `(.L_x_313) ;  /* 0x0000000400648947 */ /* 0x002fec0003800000 */
.L_x_329:
        /* <DEDUP_REMOVED lines=9> */
.L_x_330:
        /* <DEDUP_REMOVED lines=9> */
.L_x_331:
[----:B------:R-:W1:Y:S01]  /*98a0*/  SYNCS.PHASECHK.TRANS64.TRYWAIT P0, [R9+URZ], R4 ;  /* 0x00000004090075a7 */ /* 0x000e62000800017f */
[----:B------:R-:W-:-:S05]  /*98b0*/  VIADD R0, R7, 0x1 ;  /* 0x0000000107007836 */ /* 0x000fca0000000000 */
[----:B------:R-:W-:-:S04]  /*98c0*/  ISETP.NE.AND P1, PT, R0, 0x7, PT ;  /* 0x000000070000780c */ /* 0x000fc80003f25270 */
[----:B------:R-:W-:Y:S02]  /*98d0*/  SEL R3, RZ, 0x1, P1 ;  /* 0x00000001ff037807 */ /* 0x000fe40000800000 */
[----:B------:R-:W-:Y:S02]  /*98e0*/  SEL R7, R0, RZ, P1 ;  /* 0x000000ff00077207 */ /* 0x000fe40000800000 */
[----:B------:R-:W-:-:S03]  /*98f0*/  LOP3.LUT R11, R6, R3, RZ, 0x3c, !PT ;  /* 0x00000003060b7212 */ /* 0x000fc600078e3cff */
[----:B------:R-:W-:Y:S01]  /*9900*/  IMAD R6, R7, 0x8, R2 ;  /* 0x0000000807067824 */ /* 0x000fe200078e0202 */
[----:B0-----:R-:W-:Y:S01]  /*9910*/  SHF.L.U32 R5, R11, 0x1f, RZ ;  /* 0x0000001f0b057819 */ /* 0x001fe200000006ff */
[----:B-1----:R-:W-:Y:S06]  /*9920*/  @!P0 BRA `(.L_x_316) ;  /* 0x0000000400348947 */ /* 0x002fec0003800000 */
.L_x_332:
[----:B------:R-:W1:Y:S01]  /*9930*/  SYNCS.PHASECHK.TRANS64.TRYWAIT P0, [R6+URZ], R5 ;  /* 0x00000005060075a7 */ /* 0x000e62000800017f */
[----:B------:R-:W-:-:S05]  /*9940*/  VIADD R0, R7, 0x1 ;  /* 0x0000000107007836 */ /* 0x000fca0000000000 */
[----:B------:R-:W-:-:S04]  /*9950*/  ISETP.NE.AND P1, PT, R0, 0x7, PT ;  /* 0x000000070000780c */ /* 0x000fc80003f25270 */
[----:B0-----:R-:W-:Y:S02]  /*9960*/  SEL R4, RZ, 0x1, P1 ;  /* 0x00000001ff047807 */ /* 0x001fe40000800000 */
[----:B------:R-:W-:Y:S02]  /*9970*/  SEL R3, R0, RZ, P1 ;  /* 0x000000ff00037207 */ /* 0x000fe40000800000 */
[----:B------:R-:W-:Y:S01]  /*9980*/  LOP3.LUT R0, R11, R4, RZ, 0x3c, !PT ;  /* 0x000000040b007212 */ /* 0x000fe200078e3cff */
[----:B-1----:R-:W-:Y:S06]  /*9990*/  @!P0 BRA `(.L_x_317) ;  /* 0x00000004002c8947 */ /* 0x002fec0003800000 */
.L_x_333:
[----:B------:R-:W-:Y:S01]  /*99a0*/  IMAD R3, R3, 0x8, R2 ;  /* 0x0000000803037824 */ /* 0x000fe200078e0202 */
[----:B------:R-:W-:-:S07]  /*99b0*/  SHF.L.U32 R0, R0, 0x1f, RZ ;  /* 0x0000001f00007819 */ /* 0x000fce00000006ff */
.L_x_318:
[----:B-1----:R1:W2:Y:S02]  /*99c0*/  SYNCS.PHASECHK.TRANS64.TRYWAIT P0, [R3+URZ], R0 ;  /* 0x00000000030075a7 */ /* 0x0022a4000800017f */
[----:B--2---:R-:W-:Y:S05]  /*99d0*/  @!P0 NANOSLEEP.SYNCS 0x989680 ;  /* 0x009896800000895d */ /* 0x004fea0003900000 */
[----:B------:R-:W2:Y:S02]  /*99e0*/  @!P0 SYNCS.PHASECHK.TRANS64 P0, [R3+URZ], R0 ;  /* 0x00000000030085a7 */ /* 0x000ea4000800007f */
[----:B--2---:R-:W-:Y:S05]  /*99f0*/  @!P0 BRA `(.L_x_318) ;  /* 0xfffffffc00f08947 */ /* 0x004fea000383ffff */
.L_x_310:
[----:B------:R-:W-:Y:S05]  /*9a00*/  BSYNC B0 ;  /* 0x0000000000007941 */ /* 0x000fea0003800000 */
.L_x_309:
[----:B------:R-:W-:Y:S05]  /*9a10*/  EXIT ;  /* 0x000000000000794d */ /* 0x000fea0003800000 */
.L_x_15:
[----:B-1----:R1:W2:Y:S02]  /*9a20*/  SYNCS.PHASECHK.TRANS64.TRYWAIT P0, [R157+URZ], R0 ;  /* 0x000000009d0075a7 */ /* 0x0022a4000800017f */
[----:B--2---:R-:W-:Y:S05]  /*9a30*/  @!P0 NANOSLEEP.SYNCS 0x989680 ;  /* 0x009896800000895d */ /* 0x004fea0003900000 */
[----:B------:R-:W2:Y:S02]  /*9a40*/  @!P0 SYNCS.PHASECHK.TRANS64 P0, [R157+URZ], R0 ;  /* 0x000000009d0085a7 */ /* 0x000ea4000800007f */
[----:B--2---:R-:W-:Y:S05]  /*9a50*/  @!P0 BRA `(.L_x_15) ;  /* 0xfffffffc00f08947 */ /* 0x004fea000383ffff */
[----:B------:R-:W-:Y:S05]  /*9a60*/  BRA `(.L_x_319) ;  /* 0xffffff7800a07947 */ /* 0x000fea000383ffff */
.L_x_20:
[----:B--2---:R2:W3:Y:S02]  /*9a70*/  SYNCS.PHASECHK.TRANS64.TRYWAIT P1, [R3+URZ], R0 ;  /* 0x00000000030075a7 */ /* 0x0044e4000802017f */
[----:B---3--:R-:W-:Y:S05]  /*9a80*/  @!P1 NANOSLEEP.SYNCS 0x989680 ;  /* 0x009896800000995d */ /* 0x008fea0003900000 */
[----:B------:R-:W3:Y:S02]  /*9a90*/  @!P1 SYNCS.PHASECHK.TRANS64 P1, [R3+URZ], R0 ;  /* 0x00000000030095a7 */ /* 0x000ee4000802007f */
[----:B---3--:R-:W-:Y:S05]  /*9aa0*/  @!P1 BRA `(.L_x_20) ;  /* 0xfffffffc00f09947 */ /* 0x008fea000383ffff */
[----:B------:R-:W-:Y:S05]  /*9ab0*/  BRA `(.L_x_19) ;  /* 0xffffff7c00107947 */ /* 0x000fea000383ffff */
.L_x_25:
[----:B--2---:R-:W-:-:S04]  /*9ac0*/  IMAD.U32 R4, RZ, RZ, UR4 ;  /* 0x00000004ff047e24 */ /* 0x004fc8000f8e00ff */
[----:B------:R2:W3:Y:S03]  /*9ad0*/  SYNCS.PHASECHK.TRANS64.TRYWAIT P1, [R4+URZ], R3 ;  /* 0x00000003040075a7 */ /* 0x0004e6000802017f */
[----:B---3--:R-:W-:Y:S05]  /*9ae0*/  @!P1 NANOSLEEP.SYNCS 0x989680 ;  /* 0x009896800000995d */ /* 0x008fea0003900000 */
[----:B------:R-:W3:Y:S02]  /*9af0*/  @!P1 SYNCS.PHASECHK.TRANS64 P1, [R4+URZ], R3 ;  /* 0x00000003040095a7 */ /* 0x000ee4000802007f */
[----:B---3--:R-:W-:Y:S05]  /*9b00*/  @!P1 BRA `(.L_x_25) ;  /* 0xfffffffc00ec9947 */ /* 0x008fea000383ffff */
[----:B------:R-:W-:Y:S05]  /*9b10*/  BRA `(.L_x_24) ;  /* 0xffffff7c00a07947 */ /* 0x000fea000383ffff */
.L_x_31:
[----:B-1----:R1:W2:Y:S02]  /*9b20*/  SYNCS.PHASECHK.TRANS64.TRYWAIT P0, [R157+URZ+0x10], R0 ;  /* 0x000010009d0075a7 */ /* 0x0022a4000800017f */
[----:B--2---:R-:W-:Y:S05]  /*9b30*/  @!P0 NANOSLEEP.SYNCS 0x989680 ;  /* 0x009896800000895d */ /* 0x004fea0003900000 */
[----:B------:R-:W2:Y:S02]  /*9b40*/  @!P0 SYNCS.PHASECHK.TRANS64 P0, [R157+URZ+0x10], R0 ;  /* 0x000010009d0085a7 */ /* 0x000ea4000800007f */
[----:B--2---:R-:W-:Y:S05]  /*9b50*/  @!P0 BRA `(.L_x_31) ;  /* 0xfffffffc00f08947 */ /* 0x004fea000383ffff */
[----:B------:R-:W-:Y:S05]  /*9b60*/  BRA `(.L_x_320) ;  /* 0xffffff8000a87947 */ /* 0x000fea000383ffff */
.L_x_296:
[----:B------:R-:W-:Y:S01]  /*9b70*/  BSSY B1, `(.L_x_321) ;  /* 0x0000006000017945 */ /* 0x000fe20003800000 */
[----:B------:R-:W-:-:S07]  /*9b80*/  IMAD.MOV.U32 R15, RZ, RZ, -0x1 ;  /* 0xffffffffff0f7424 */ /* 0x000fce00078e00ff */
[----:B-----5:R-:W-:Y:S05]  /*9b90*/  WARPSYNC.COLLECTIVE R15, `(.L_x_322) ;  /* 0x000000000f0c7348 */ /* 0x020fea0003c00000 */
[----:B------:R-:W-:Y:S02]  /*9ba0*/  ELECT P6, UR62, PT ;  /* 0x00000000003e782f */ /* 0x000fe400038c0000 */
[----:B------:R-:W-:Y:S01]  /*9bb0*/  MOV R14, UR62 ;  /* 0x0000003e000e7c02 */ /* 0x000fe20008000f00 */
[----:B-----5:R-:W-:Y:S10]  /*9bc0*/  ENDCOLLECTIVE ;  /* 0x000000000000791b */ /* 0x020ff40003800000 */
.L_x_322:
[----:B------:R-:W-:Y:S05]  /*9bd0*/  BSYNC B1 ;  /* 0x0000000000017941 */ /* 0x000fea0003800000 */
.L_x_321:
[----:B------:R-:W-:Y:S05]  /*9be0*/  BRA `(.L_x_323) ;  /* 0xffffffec00907947 */ /* 0x000fea000383ffff */
.L_x_299:
[----:B0-----:R0:W1:Y:S02]  /*9bf0*/  SYNCS.PHASECHK.TRANS64.TRYWAIT P1, [R10+URZ+0x38], R5 ;  /* 0x000038050a0075a7 */ /* 0x001064000802017f */
[----:B-1----:R-:W-:Y:S05]  /*9c00*/  @!P1 NANOSLEEP.SYNCS 0x989680 ;  /* 0x009896800000995d */ /* 0x002fea0003900000 */
[----:B------:R-:W1:Y:S02]  /*9c10*/  @!P1 SYNCS.PHASECHK.TRANS64 P1, [R10+URZ+0x38], R5 ;  /* 0x000038050a0095a7 */ /* 0x000e64000802007f */
[----:B-1----:R-:W-:Y:S05]  /*9c20*/  @!P1 BRA `(.L_x_299) ;  /* 0xfffffffc00f09947 */ /* 0x002fea000383ffff */
[----:B------:R-:W-:Y:S05]  /*9c30*/  BRA `(.L_x_324) ;  /* 0xffffffec00c47947 */ /* 0x000fea000383ffff */
.L_x_308:
[----:B------:R-:W-:Y:S01]  /*9c40*/  BSSY B0, `(.L_x_325) ;  /* 0x0000006000007945 */ /* 0x000fe20003800000 */
[----:B------:R-:W-:-:S07]  /*9c50*/  IMAD.MOV.U32 R15, RZ, RZ, -0x1 ;  /* 0xffffffffff0f7424 */ /* 0x000fce00078e00ff */
[----:B-----5:R-:W-:Y:S05]  /*9c60*/  WARPSYNC.COLLECTIVE R15, `(.L_x_326) ;  /* 0x000000000f0c7348 */ /* 0x020fea0003c00000 */
[----:B------:R-:W-:Y:S02]  /*9c70*/  ELECT P6, UR62, PT ;  /* 0x00000000003e782f */ /* 0x000fe400038c0000 */
[----:B------:R-:W-:Y:S01]  /*9c80*/  MOV R14, UR62 ;  /* 0x0000003e000e7c02 */ /* 0x000fe20008000f00 */
[----:B-----5:R-:W-:Y:S10]  /*9c90*/  ENDCOLLECTIVE ;  /* 0x000000000000791b */ /* 0x020ff40003800000 */
.L_x_326:
[----:B------:R-:W-:Y:S05]  /*9ca0*/  BSYNC B0 ;  /* 0x0000000000007941 */ /* 0x000fea0003800000 */
.L_x_325:
[----:B------:R-:W-:Y:S05]  /*9cb0*/  BRA `(.L_x_327) ;  /* 0xfffffff800387947 */ /* 0x000fea000383ffff */
.L_x_312:
[----:B0-----:R0:W1:Y:S02]  /*9cc0*/  SYNCS.PHASECHK.TRANS64.TRYWAIT P0, [R9+URZ], R4 ;  /* 0x00000004090075a7 */ /* 0x001064000800017f */
[----:B-1----:R-:W-:Y:S05]  /*9cd0*/  @!P0 NANOSLEEP.SYNCS 0x989680 ;  /* 0x009896800000895d */ /* 0x002fea0003900000 */
[----:B------:R-:W1:Y:S02]  /*9ce0*/  @!P0 SYNCS.PHASECHK.TRANS64 P0, [R9+URZ], R4 ;  /* 0x00000004090085a7 */ /* 0x000e64000800007f */
[----:B-1----:R-:W-:Y:S05]  /*9cf0*/  @!P0 BRA `(.L_x_312) ;  /* 0xfffffffc00f08947 */ /* 0x002fea000383ffff */
[----:B------:R-:W-:Y:S05]  /*9d00*/  BRA `(.L_x_328) ;  /* 0xfffffff800787947 */ /* 0x000fea000383ffff */
.L_x_313:
[----:B0-----:R0:W1:Y:S02]  /*9d10*/  SYNCS.PHASECHK.TRANS64.TRYWAIT P0, [R8+URZ], R5 ;  /* 0x00000005080075a7 */ /* 0x001064000800017f */
[----:B-1----:R-:W-:Y:S05]  /*9d20*/  @!P0 NANOSLEEP.SYNCS 0x989680 ;  /* 0x009896800000895d */ /* 0x002fea0003900000 */
[----:B------:R-:W1:Y:S02]  /*9d30*/  @!P0 SYNCS.PHASECHK.TRANS64 P0, [R8+URZ], R5 ;  /* 0x00000005080085a7 */ /* 0x000e64000800007f */
[----:B-1----:R-:W-:Y:S05]  /*9d40*/  @!P0 BRA `(.L_x_313) ;  /* 0xfffffffc00f08947 */ /* 0x002fea000383ffff */
[----:B------:R-:W-:Y:S05]  /*9d50*/  BRA `(.L_x_329) ;  /* 0xfffffff800887947 */ /* 0x000fea000383ffff */
.L_x_314:
[----:B0-----:R0:W1:Y:S02]  /*9d60*/  SYNCS.PHASECHK.TRANS64.TRYWAIT P0, [R9+URZ], R4 ;  /* 0x00000004090075a7 */ /* 0x001064000800017f */
[----:B-1----:R-:W-:Y:S05]  /*9d70*/  @!P0 NANOSLEEP.SYNCS 0x989680 ;  /* 0x009896800000895d */ /* 0x002fea0003900000 */
[----:B------:R-:W1:Y:S02]  /*9d80*/  @!P0 SYNCS.PHASECHK.TRANS64 P0, [R9+URZ], R4 ;  /* 0x00000004090085a7 */ /* 0x000e64000800007f */
[----:B-1----:R-:W-:Y:S05]  /*9d90*/  @!P0 BRA `(.L_x_314) ;  /* 0xfffffffc00f08947 */ /* 0x002fea000383ffff */
[----:B------:R-:W-:Y:S05]  /*9da0*/  BRA `(.L_x_330) ;  /* 0xfffffff800987947 */ /* 0x000fea000383ffff */
.L_x_315:
[----:B0-----:R0:W1:Y:S02]  /*9db0*/  SYNCS.PHASECHK.TRANS64.TRYWAIT P0, [R8+URZ], R5 ;  /* 0x00000005080075a7 */ /* 0x001064000800017f */
[----:B-1----:R-:W-:Y:S05]  /*9dc0*/  @!P0 NANOSLEEP.SYNCS 0x989680 ;  /* 0x009896800000895d */ /* 0x002fea0003900000 */
[----:B------:R-:W1:Y:S02]  /*9dd0*/  @!P0 SYNCS.PHASECHK.TRANS64 P0, [R8+URZ], R5 ;  /* 0x00000005080085a7 */ /* 0x000e64000800007f */
[----:B-1----:R-:W-:Y:S05]  /*9de0*/  @!P0 BRA `(.L_x_315) ;  /* 0xfffffffc00f08947 */ /* 0x002fea000383ffff */
[----:B------:R-:W-:Y:S05]  /*9df0*/  BRA `(.L_x_331) ;  /* 0xfffffff800a87947 */ /* 0x000fea000383ffff */
.L_x_316:
[----:B0-----:R0:W1:Y:S02]  /*9e00*/  SYNCS.PHASECHK.TRANS64.TRYWAIT P0, [R9+URZ], R4 ;  /* 0x00000004090075a7 */ /* 0x001064000800017f */
[----:B-1----:R-:W-:Y:S05]  /*9e10*/  @!P0 NANOSLEEP.SYNCS 0x989680 ;  /* 0x009896800000895d */ /* 0x002fea0003900000 */
[----:B------:R-:W1:Y:S02]  /*9e20*/  @!P0 SYNCS.PHASECHK.TRANS64 P0, [R9+URZ], R4 ;  /* 0x00000004090085a7 */ /* 0x000e64000800007f */
[----:B-1----:R-:W-:Y:S05]  /*9e30*/  @!P0 BRA `(.L_x_316) ;  /* 0xfffffffc00f08947 */ /* 0x002fea000383ffff */
[----:B------:R-:W-:Y:S05]  /*9e40*/  BRA `(.L_x_332) ;  /* 0xfffffff800b87947 */ /* 0x000fea000383ffff */
.L_x_317:
[----:B0-----:R0:W1:Y:S02]  /*9e50*/  SYNCS.PHASECHK.TRANS64.TRYWAIT P0, [R6+URZ], R5 ;  /* 0x00000005060075a7 */ /* 0x001064000800017f */
[----:B-1----:R-:W-:Y:S05]  /*9e60*/  @!P0 NANOSLEEP.SYNCS 0x989680 ;  /* 0x009896800000895d */ /* 0x002fea0003900000 */
[----:B------:R-:W1:Y:S02]  /*9e70*/  @!P0 SYNCS.PHASECHK.TRANS64 P0, [R6+URZ], R5 ;  /* 0x00000005060085a7 */ /* 0x000e64000800007f */
[----:B-1----:R-:W-:Y:S05]  /*9e80*/  @!P0 BRA `(.L_x_317) ;  /* 0xfffffffc00f08947 */ /* 0x002fea000383ffff */
[----:B------:R-:W-:Y:S05]  /*9e90*/  BRA `(.L_x_333) ;  /* 0xfffffff800c07947 */ /* 0x000fea000383ffff */
.L_x_334:
[----:B------:R-:W-:-:S00]  /*9ea0*/  BRA `(.L_x_334) ;  /* 0xfffffffc00fc7947 */ /* 0x000fc0000383ffff */
[----:B------:R-:W-:-:S00]  /*9eb0*/  NOP ;  /* 0x0000000000007918 */ /* 0x000fc00000000000 */
        /* <DEDUP_REMOVED lines=12> */
.L_x_335:


//--------------------- .nv.global.init           --------------------------
	.section	.nv.global.init,"aw",@progbits
.nv.global.init:
	.type		$str$22,@object
	.size		$str$22,($str$23 - $str$22)
$str$22:
        /*0000*/ 	.byte	0x6b, 0x5f, 0x74, 0x69, 0x6c, 0x65, 0x5f, 0x63, 0x6f, 0x75, 0x6e, 0x74, 0x20, 0x3e, 0x3d, 0x20
        /*0010*/ 	.byte	0x31, 0x00
	.type		$str$23,@object
	.size		$str$23,(__unnamed_1 - $str$23)
$str$23:
        /*0012*/ 	.byte	0x2f, 0x74, 0x6d, 0x70, 0x2f, 0x63, 0x75, 0x74, 0x6c, 0x61, 0x73, 0x73, 0x5f, 0x73, 0x77, 0x65
        /*0022*/ 	.byte	0x65, 0x70, 0x5f, 0x73, 0x72, 0x63, 0x2f, 0x69, 0x6e, 0x63, 0x6c, 0x75, 0x64, 0x65, 0x2f, 0x63
        /*0032*/ 	.byte	0x75, 0x74, 0x6c, 0x61, 0x73, 0x73, 0x2f, 0x67, 0x65, 0x6d, 0x6d, 0x2f, 0x63, 0x6f, 0x6c, 0x6c
        /*0042*/ 	.byte	0x65, 0x63, 0x74, 0x69, 0x76, 0x65, 0x2f, 0x73, 0x6d, 0x39, 0x30, 0x5f, 0x6d, 0x6d, 0x61, 0x5f
        /*0052*/ 	.byte	0x74, 0x6d, 0x61, 0x5f, 0x67, 0x6d, 0x6d, 0x61, 0x5f, 0x73, 0x73, 0x5f, 0x77, 0x61, 0x72, 0x70
        /*0062*/ 	.byte	0x73, 0x70, 0x65, 0x63, 0x69, 0x61, 0x6c, 0x69, 0x7a, 0x65, 0x64, 0x2e, 0x68, 0x70, 0x70, 0x00
	.type		__unnamed_1,@object
	.size		__unnamed_1,(.L_0 - __unnamed_1)
__unnamed_1:
        /*0072*/ 	.byte	0x76, 0x6f, 0x69, 0x64, 0x20, 0x63, 0x75, 0x74, 0x6c, 0x61, 0x73, 0x73, 0x3a, 0x3a, 0x67, 0x65
        /* <DEDUP_REMOVED lines=171> */
        /*0b32*/ 	.byte	0x3a, 0x3a, 0x69, 0x64, 0x65, 0x6e, 0x74, 0x69, 0x74, 0x79, 0x5d, 0x00
.L_0:


//--------------------- .nv.shared._ZN7cutlass13device_kernelINS_4gemm6kernel13GemmUniversalIN4cute5tupleIJiiiiEEENS1_10collective13CollectiveMmaINS1_34MainloopSm90TmaGmmaWarpSpecializedILi7ENS5_IJNS4_1CILi1EEESB_SB_EEENS1_32KernelTmaWarpSpecializedPingpongEEENS5_IJNSA_ILi64EEENSA_ILi256EEESF_EEEaNS5_IJlSB_lEEEaSI_NS4_8TiledMMAINS4_8MMA_AtomIJNS4_4SM904GMMA27MMA_64x256x32_S32S8S8_SS_TNEEEENS4_6LayoutISC_NS5_IJNSA_ILi0EEESQ_SQ_EEEEENS5_IJNS4_10UnderscoreEST_ST_EEEEENS4_13SM90_TMA_LOADENS4_14ComposedLayoutINS4_7SwizzleILi2ELi4ELi3EEENS4_18smem_ptr_flag_bitsILi8EEENSP_INS5_IJNSA_ILi8EEESF_EEENS5_IJSF_SB_EEEEEEEvNS4_8identityESW_S16_vS17_EENS_8epilogue10collective6detail29Sm90TmaWarpSpecializedAdapterINS1A_15DefaultEpilogueIaSI_SI_NS19_6thread17LinearCombinationIaLi1EiiLNS1E_9ScaleType4KindE0ELNS_15FloatRoundStyleE2EaEENS1_15EpilogueDefaultEEEEEvvEEEEvNT_6ParamsE --------------------------
	.section	.nv.shared._ZN7cutlass13device_kernelINS_4gemm6kernel13GemmUniversalIN4cute5tupleIJiiiiEEENS1_10collective13CollectiveMmaINS1_34MainloopSm90TmaGmmaWarpSpecializedILi7ENS5_IJNS4_1CILi1EEESB_SB_EEENS1_32KernelTmaWarpSpecializedPingpongEEENS5_IJNSA_ILi64EEENSA_ILi256EEESF_EEEaNS5_IJlSB_lEEEaSI_NS4_8TiledMMAINS4_8MMA_AtomIJNS4_4SM904GMMA27MMA_64x256x32_S32S8S8_SS_TNEEEENS4_6LayoutISC_NS5_IJNSA_ILi0EEESQ_SQ_EEEEENS5_IJNS4_10UnderscoreEST_ST_EEEEENS4_13SM90_TMA_LOADENS4_14ComposedLayoutINS4_7SwizzleILi2ELi4ELi3EEENS4_18smem_ptr_flag_bitsILi8EEENSP_INS5_IJNSA_ILi8EEESF_EEENS5_IJSF_SB_EEEEEEEvNS4_8identityESW_S16_vS17_EENS_8epilogue10collective6detail29Sm90TmaWarpSpecializedAdapterINS1A_15DefaultEpilogueIaSI_SI_NS19_6thread17LinearCombinationIaLi1EiiLNS1E_9ScaleType4KindE0ELNS_15FloatRoundStyleE2EaEENS1_15EpilogueDefaultEEEEEvvEEEEvNT_6ParamsE,"aw",@nobits
	.sectionflags	@""
	.align	16
	.zero		1024


//--------------------- .nv.shared.reserved.0     --------------------------
	.section	.nv.shared.reserved.0,"aw",@nobits
	.weak		__nv_reservedSMEM_offset_0_alias
	.size		__nv_reservedSMEM_offset_0_alias, 0, 0
	.other		__nv_reservedSMEM_offset_0_alias,@"STO_CUDA_RESERVED_SHARED STV_DEFAULT"
__nv_reservedSMEM_offset_0_alias:
	.zero		0


//--------------------- .nv.global                --------------------------
	.section	.nv.global,"aw",@nobits
.nv.global:
	.type		_ZN40_INTERNAL_36ba7158_4_k_cu_5abdcc3e_253244cute1_E,@object
	.size		_ZN40_INTERNAL_36ba7158_4_k_cu_5abdcc3e_253244cute1_E,(_ZN40_INTERNAL_36ba7158_4_k_cu_5abdcc3e_253244cuda3std3__45__cpo6cbeginE - _ZN40_INTERNAL_36ba7158_4_k_cu_5abdcc3e_253244cute1_E)
_ZN40_INTERNAL_36ba7158_4_k_cu_5abdcc3e_253244cute1_E:
	.zero		1
	.type		_ZN40_INTERNAL_36ba7158_4_k_cu_5abdcc3e_253244cuda3std3__45__cpo6cbeginE,@object
	.size		_ZN40_INTERNAL_36ba7158_4_k_cu_5abdcc3e_253244cuda3std3__45__cpo6cbeginE,(_ZN40_INTERNAL_36ba7158_4_k_cu_5abdcc3e_253244cuda3std3__48in_placeE - _ZN40_INTERNAL_36ba7158_4_k_cu_5abdcc3e_253244cuda3std3__45__cpo6cbeginE)
_ZN40_INTERNAL_36ba7158_4_k_cu_5abdcc3e_253244cuda3std3__45__cpo6cbeginE:
	.zero		1
	.type		_ZN40_INTERNAL_36ba7158_4_k_cu_5abdcc3e_253244cuda3std3__48in_placeE,@object
	.size		_ZN40_INTERNAL_36ba7158_4_k_cu_5abdcc3e_253244cuda3std3__48in_placeE,(_ZN40_INTERNAL_36ba7158_4_k_cu_5abdcc3e_253244cuda3std6ranges3__45__cpo9iter_moveE - _ZN40_INTERNAL_36ba7158_4_k_cu_5abdcc3e_253244cuda3std3__48in_placeE)
_ZN40_INTERNAL_36ba7158_4_k_cu_5abdcc3e_253244cuda3std3__48in_placeE:
	.zero		1
	.type		_ZN40_INTERNAL_36ba7158_4_k_cu_5abdcc3e_253244cuda3std6ranges3__45__cpo9iter_moveE,@object
	.size		_ZN40_INTERNAL_36ba7158_4_k_cu_5abdcc3e_253244cuda3std6ranges3__45__cpo9iter_moveE,(_ZN40_INTERNAL_36ba7158_4_k_cu_5abdcc3e_253244cuda3std3__45__cpo5beginE - _ZN40_INTERNAL_36ba7158_4_k_cu_5abdcc3e_253244cuda3std6ranges3__45__cpo9iter_moveE)
_ZN40_INTERNAL_36ba7158_4_k_cu_5abdcc3e_253244cuda3std6ranges3__45__cpo9iter_moveE:
	.zero		1
	.type		_ZN40_INTERNAL_36ba7158_4_k_cu_5abdcc3e_253244cuda3std3__45__cpo5beginE,@object
	.size		_ZN40_INTERNAL_36ba7158_4_k_cu_5abdcc3e_253244cuda3std3__45__cpo5beginE,(_ZN40_INTERNAL_36ba7158_4_k_cu_5abdcc3e_253244cuda3std3__442_GLOBAL__N__36ba7158_4_k_cu_5abdcc3e_253246ignoreE - _ZN40_INTERNAL_36ba7158_4_k_cu_5abdcc3e_253244cuda3std3__45__cpo5beginE)
_ZN40_INTERNAL_36ba7158_4_k_cu_5abdcc3e_253244cuda3std3__45__cpo5beginE:
	.zero		1
	.type		_ZN40_INTERNAL_36ba7158_4_k_cu_5abdcc3e_253244cuda3std3__442_GLOBAL__N__36ba7158_4_k_cu_5abdcc3e_253246ignoreE,@object
	.size		_ZN40_INTERNAL_36ba7158_4_k_cu_5abdcc3e_253244cuda3std3__442_GLOBAL__N__36ba7158_4_k_cu_5abdcc3e_253246ignoreE,(_ZN40_INTERNAL_36ba7158_4_k_cu_5abdcc3e_253244cute7productE - _ZN40_INTERNAL_36ba7158_4_k_cu_5abdcc3e_253244cuda3std3__442_GLOBAL__N__36ba7158_4_k_cu_5abdcc3e_253246ignoreE)
_ZN40_INTERNAL_36ba7158_4_k_cu_5abdcc3e_253244cuda3std3__442_GLOBAL__N__36ba7158_4_k_cu_5abdcc3e_253246ignoreE:
	.zero		1
	.type		_ZN40_INTERNAL_36ba7158_4_k_cu_5abdcc3e_253244cute7productE,@object
	.size		_ZN40_INTERNAL_36ba7158_4_k_cu_5abdcc3e_253244cute7productE,(_ZN40_INTERNAL_36ba7158_4_k_cu_5abdcc3e_253244cuda3std3__45__cpo3endE - _ZN40_INTERNAL_36ba7158_4_k_cu_5abdcc3e_253244cute7productE)
_ZN40_INTERNAL_36ba7158_4_k_cu_5abdcc3e_253244cute7productE:
	.zero		1
	.type		_ZN40_INTERNAL_36ba7158_4_k_cu_5abdcc3e_253244cuda3std3__45__cpo3endE,@object
	.size		_ZN40_INTERNAL_36ba7158_4_k_cu_5abdcc3e_253244cuda3std3__45__cpo3endE,(_ZN40_INTERNAL_36ba7158_4_k_cu_5abdcc3e_253244cuda3std3__419piecewise_constructE - _ZN40_INTERNAL_36ba7158_4_k_cu_5abdcc3e_253244cuda3std3__45__cpo3endE)
_ZN40_INTERNAL_36ba7158_4_k_cu_5abdcc3e_253244cuda3std3__45__cpo3endE:
	.zero		1
	.type		_ZN40_INTERNAL_36ba7158_4_k_cu_5abdcc3e_253244cuda3std3__419piecewise_constructE,@object
	.size		_ZN40_INTERNAL_36ba7158_4_k_cu_5abdcc3e_253244cuda3std3__419piecewise_constructE,(_ZN40_INTERNAL_36ba7158_4_k_cu_5abdcc3e_253244cuda3std3__45__cpo4cendE - _ZN40_INTERNAL_36ba7158_4_k_cu_5abdcc3e_253244cuda3std3__419piecewise_constructE)
_ZN40_INTERNAL_36ba7158_4_k_cu_5abdcc3e_253244cuda3std3__419piecewise_constructE:
	.zero		1
	.type		_ZN40_INTERNAL_36ba7158_4_k_cu_5abdcc3e_253244cuda3std3__45__cpo4cendE,@object
	.size		_ZN40_INTERNAL_36ba7158_4_k_cu_5abdcc3e_253244cuda3std3__45__cpo4cendE,(_ZN40_INTERNAL_36ba7158_4_k_cu_5abdcc3e_253244cuda3std6ranges3__45__cpo4swapE - _ZN40_INTERNAL_36ba7158_4_k_cu_5abdcc3e_253244cuda3std3__45__cpo4cendE)
_ZN40_INTERNAL_36ba7158_4_k_cu_5abdcc3e_253244cuda3std3__45__cpo4cendE:
	.zero		1
	.type		_ZN40_INTERNAL_36ba7158_4_k_cu_5abdcc3e_253244cuda3std6ranges3__45__cpo4swapE,@object
	.size		_ZN40_INTERNAL_36ba7158_4_k_cu_5abdcc3e_253244cuda3std6ranges3__45__cpo4swapE,(.L_8 - _ZN40_INTERNAL_36ba7158_4_k_cu_5abdcc3e_253244cuda3std6ranges3__45__cpo4swapE)
_ZN40_INTERNAL_36ba7158_4_k_cu_5abdcc3e_253244cuda3std6ranges3__45__cpo4swapE:
	.zero		1
.L_8:


//--------------------- .nv.constant0._ZN7cutlass13device_kernelINS_4gemm6kernel13GemmUniversalIN4cute5tupleIJiiiiEEENS1_10collective13CollectiveMmaINS1_34MainloopSm90TmaGmmaWarpSpecializedILi7ENS5_IJNS4_1CILi1EEESB_SB_EEENS1_32KernelTmaWarpSpecializedPingpongEEENS5_IJNSA_ILi64EEENSA_ILi256EEESF_EEEaNS5_IJlSB_lEEEaSI_NS4_8TiledMMAINS4_8MMA_AtomIJNS4_4SM904GMMA27MMA_64x256x32_S32S8S8_SS_TNEEEENS4_6LayoutISC_NS5_IJNSA_ILi0EEESQ_SQ_EEEEENS5_IJNS4_10UnderscoreEST_ST_EEEEENS4_13SM90_TMA_LOADENS4_14ComposedLayoutINS4_7SwizzleILi2ELi4ELi3EEENS4_18smem_ptr_flag_bitsILi8EEENSP_INS5_IJNSA_ILi8EEESF_EEENS5_IJSF_SB_EEEEEEEvNS4_8identityESW_S16_vS17_EENS_8epilogue10collective6detail29Sm90TmaWarpSpecializedAdapterINS1A_15DefaultEpilogueIaSI_SI_NS19_6thread17LinearCombinationIaLi1EiiLNS1E_9ScaleType4KindE0ELNS_15FloatRoundStyleE2EaEENS1_15EpilogueDefaultEEEEEvvEEEEvNT_6ParamsE --------------------------
	.section	.nv.constant0._ZN7cutlass13device_kernelINS_4gemm6kernel13GemmUniversalIN4cute5tupleIJiiiiEEENS1_10collective13CollectiveMmaINS1_34MainloopSm90TmaGmmaWarpSpecializedILi7ENS5_IJNS4_1CILi1EEESB_SB_EEENS1_32KernelTmaWarpSpecializedPingpongEEENS5_IJNSA_ILi64EEENSA_ILi256EEESF_EEEaNS5_IJlSB_lEEEaSI_NS4_8TiledMMAINS4_8MMA_AtomIJNS4_4SM904GMMA27MMA_64x256x32_S32S8S8_SS_TNEEEENS4_6LayoutISC_NS5_IJNSA_ILi0EEESQ_SQ_EEEEENS5_IJNS4_10UnderscoreEST_ST_EEEEENS4_13SM90_TMA_LOADENS4_14ComposedLayoutINS4_7SwizzleILi2ELi4ELi3EEENS4_18smem_ptr_flag_bitsILi8EEENSP_INS5_IJNSA_ILi8EEESF_EEENS5_IJSF_SB_EEEEEEEvNS4_8identityESW_S16_vS17_EENS_8epilogue10collective6detail29Sm90TmaWarpSpecializedAdapterINS1A_15DefaultEpilogueIaSI_SI_NS19_6thread17LinearCombinationIaLi1EiiLNS1E_9ScaleType4KindE0ELNS_15FloatRoundStyleE2EaEENS1_15EpilogueDefaultEEEEEvvEEEEvNT_6ParamsE,"a",@progbits
	.sectionflags	@""
	.align	4
.nv.constant0._ZN7cutlass13device_kernelINS_4gemm6kernel13GemmUniversalIN4cute5tupleIJiiiiEEENS1_10collective13CollectiveMmaINS1_34MainloopSm90TmaGmmaWarpSpecializedILi7ENS5_IJNS4_1CILi1EEESB_SB_EEENS1_32KernelTmaWarpSpecializedPingpongEEENS5_IJNSA_ILi64EEENSA_ILi256EEESF_EEEaNS5_IJlSB_lEEEaSI_NS4_8TiledMMAINS4_8MMA_AtomIJNS4_4SM904GMMA27MMA_64x256x32_S32S8S8_SS_TNEEEENS4_6LayoutISC_NS5_IJNSA_ILi0EEESQ_SQ_EEEEENS5_IJNS4_10UnderscoreEST_ST_EEEEENS4_13SM90_TMA_LOADENS4_14ComposedLayoutINS4_7SwizzleILi2ELi4ELi3EEENS4_18smem_ptr_flag_bitsILi8EEENSP_INS5_IJNSA_ILi8EEESF_EEENS5_IJSF_SB_EEEEEEEvNS4_8identityESW_S16_vS17_EENS_8epilogue10collective6detail29Sm90TmaWarpSpecializedAdapterINS1A_15DefaultEpilogueIaSI_SI_NS19_6thread17LinearCombinationIaLi1EiiLNS1E_9ScaleType4KindE0ELNS_15FloatRoundStyleE2EaEENS1_15EpilogueDefaultEEEEEvvEEEEvNT_6ParamsE:
	.zero		1664


//--------------------- SYMBOLS --------------------------

	.type		.nv.reservedSmem.offset0,@object
	.size		.nv.reservedSmem.offset0,0x4
	.type		__assertfail,@function
